//
// Generated by NVIDIA NVVM Compiler
//
// Compiler Build ID: CL-36424714
// Cuda compilation tools, release 13.0, V13.0.88
// Based on NVVM 20.0.0
//

.version 9.0
.target sm_100
.address_size 64

	// .globl	_Z8init_rngP17curandStateXORWOWi
.extern .func  (.param .b32 func_retval0) vprintf
(
	.param .b64 vprintf_param_0,
	.param .b64 vprintf_param_1
)
;
.global .align 4 .b8 precalc_xorwow_matrix[102400];
.global .align 4 .b8 precalc_xorwow_offset_matrix[102400];
.global .align 4 .b8 mrg32k3aM1[2304];
.global .align 4 .b8 mrg32k3aM2[2304];
.global .align 4 .b8 mrg32k3aM1SubSeq[2016];
.global .align 4 .b8 mrg32k3aM2SubSeq[2016];
.global .align 4 .b8 mrg32k3aM1Seq[2304];
.global .align 4 .b8 mrg32k3aM2Seq[2304];
.const .align 8 .b8 __cr_lgamma_table[72];
.global .align 1 .b8 $str[31] = {66, 108, 111, 99, 107, 32, 37, 100, 32, 101, 120, 101, 99, 117, 116, 105, 110, 103, 32, 37, 100, 32, 116, 104, 114, 101, 97, 100, 115, 10};
.extern .shared .align 16 .b8 shared_results[];

.visible .entry _Z8init_rngP17curandStateXORWOWi(
	.param .u64 .ptr .align 1 _Z8init_rngP17curandStateXORWOWi_param_0,
	.param .u32 _Z8init_rngP17curandStateXORWOWi_param_1
)
{
	.reg .pred 	%p<25>;
	.reg .b32 	%r<407>;
	.reg .b64 	%rd<18>;

	ld.param.u64 	%rd8, [_Z8init_rngP17curandStateXORWOWi_param_0];
	ld.param.u32 	%r183, [_Z8init_rngP17curandStateXORWOWi_param_1];
	mov.u32 	%r184, %ctaid.x;
	mov.u32 	%r185, %ntid.x;
	mov.u32 	%r186, %tid.x;
	mad.lo.s32 	%r1, %r184, %r185, %r186;
	setp.ge.s32 	%p1, %r1, %r183;
	@%p1 bra 	$L__BB0_44;
	cvta.to.global.u64 	%rd9, %rd8;
	cvt.s64.s32 	%rd17, %r1;
	mul.wide.s32 	%rd10, %r1, 48;
	add.s64 	%rd2, %rd9, %rd10;
	mov.b32 	%r187, 1593684748;
	mov.b32 	%r188, 832094735;
	st.global.v2.u32 	[%rd2], {%r188, %r187};
	mov.b32 	%r189, -123459836;
	mov.b32 	%r190, 1111207954;
	st.global.v2.u32 	[%rd2+8], {%r190, %r189};
	mov.b32 	%r191, 1476011280;
	mov.b32 	%r192, -589760388;
	st.global.v2.u32 	[%rd2+16], {%r192, %r191};
	setp.eq.s32 	%p2, %r1, 0;
	@%p2 bra 	$L__BB0_43;
	mov.b32 	%r313, 0;
	mov.u64 	%rd12, precalc_xorwow_matrix;
$L__BB0_3:
	and.b64  	%rd4, %rd17, 3;
	setp.eq.s64 	%p3, %rd4, 0;
	@%p3 bra 	$L__BB0_42;
	mul.wide.u32 	%rd11, %r313, 3200;
	add.s64 	%rd5, %rd12, %rd11;
	cvt.u32.u64 	%r3, %rd4;
	mov.b32 	%r314, 0;
$L__BB0_5:
	mov.b32 	%r327, 0;
	mov.u32 	%r328, %r327;
	mov.u32 	%r329, %r327;
	mov.u32 	%r330, %r327;
	mov.u32 	%r331, %r327;
	mov.u32 	%r320, %r327;
$L__BB0_6:
	mul.wide.u32 	%rd13, %r320, 4;
	add.s64 	%rd14, %rd2, %rd13;
	ld.global.u32 	%r11, [%rd14+4];
	shl.b32 	%r12, %r320, 5;
	mov.b32 	%r326, 0;
$L__BB0_7:
	.pragma "nounroll";
	shr.u32 	%r197, %r11, %r326;
	and.b32  	%r198, %r197, 1;
	setp.eq.b32 	%p4, %r198, 1;
	not.pred 	%p5, %p4;
	add.s32 	%r199, %r12, %r326;
	mul.lo.s32 	%r200, %r199, 5;
	mul.wide.u32 	%rd15, %r200, 4;
	add.s64 	%rd6, %rd5, %rd15;
	@%p5 bra 	$L__BB0_9;
	ld.global.u32 	%r201, [%rd6];
	xor.b32  	%r331, %r331, %r201;
	ld.global.u32 	%r202, [%rd6+4];
	xor.b32  	%r330, %r330, %r202;
	ld.global.u32 	%r203, [%rd6+8];
	xor.b32  	%r329, %r329, %r203;
	ld.global.u32 	%r204, [%rd6+12];
	xor.b32  	%r328, %r328, %r204;
	ld.global.u32 	%r205, [%rd6+16];
	xor.b32  	%r327, %r327, %r205;
$L__BB0_9:
	and.b32  	%r207, %r197, 2;
	setp.eq.s32 	%p6, %r207, 0;
	@%p6 bra 	$L__BB0_11;
	ld.global.u32 	%r208, [%rd6+20];
	xor.b32  	%r331, %r331, %r208;
	ld.global.u32 	%r209, [%rd6+24];
	xor.b32  	%r330, %r330, %r209;
	ld.global.u32 	%r210, [%rd6+28];
	xor.b32  	%r329, %r329, %r210;
	ld.global.u32 	%r211, [%rd6+32];
	xor.b32  	%r328, %r328, %r211;
	ld.global.u32 	%r212, [%rd6+36];
	xor.b32  	%r327, %r327, %r212;
$L__BB0_11:
	and.b32  	%r214, %r197, 4;
	setp.eq.s32 	%p7, %r214, 0;
	@%p7 bra 	$L__BB0_13;
	ld.global.u32 	%r215, [%rd6+40];
	xor.b32  	%r331, %r331, %r215;
	ld.global.u32 	%r216, [%rd6+44];
	xor.b32  	%r330, %r330, %r216;
	ld.global.u32 	%r217, [%rd6+48];
	xor.b32  	%r329, %r329, %r217;
	ld.global.u32 	%r218, [%rd6+52];
	xor.b32  	%r328, %r328, %r218;
	ld.global.u32 	%r219, [%rd6+56];
	xor.b32  	%r327, %r327, %r219;
$L__BB0_13:
	and.b32  	%r221, %r197, 8;
	setp.eq.s32 	%p8, %r221, 0;
	@%p8 bra 	$L__BB0_15;
	ld.global.u32 	%r222, [%rd6+60];
	xor.b32  	%r331, %r331, %r222;
	ld.global.u32 	%r223, [%rd6+64];
	xor.b32  	%r330, %r330, %r223;
	ld.global.u32 	%r224, [%rd6+68];
	xor.b32  	%r329, %r329, %r224;
	ld.global.u32 	%r225, [%rd6+72];
	xor.b32  	%r328, %r328, %r225;
	ld.global.u32 	%r226, [%rd6+76];
	xor.b32  	%r327, %r327, %r226;
$L__BB0_15:
	and.b32  	%r228, %r197, 16;
	setp.eq.s32 	%p9, %r228, 0;
	@%p9 bra 	$L__BB0_17;
	ld.global.u32 	%r229, [%rd6+80];
	xor.b32  	%r331, %r331, %r229;
	ld.global.u32 	%r230, [%rd6+84];
	xor.b32  	%r330, %r330, %r230;
	ld.global.u32 	%r231, [%rd6+88];
	xor.b32  	%r329, %r329, %r231;
	ld.global.u32 	%r232, [%rd6+92];
	xor.b32  	%r328, %r328, %r232;
	ld.global.u32 	%r233, [%rd6+96];
	xor.b32  	%r327, %r327, %r233;
$L__BB0_17:
	and.b32  	%r235, %r197, 32;
	setp.eq.s32 	%p10, %r235, 0;
	@%p10 bra 	$L__BB0_19;
	ld.global.u32 	%r236, [%rd6+100];
	xor.b32  	%r331, %r331, %r236;
	ld.global.u32 	%r237, [%rd6+104];
	xor.b32  	%r330, %r330, %r237;
	ld.global.u32 	%r238, [%rd6+108];
	xor.b32  	%r329, %r329, %r238;
	ld.global.u32 	%r239, [%rd6+112];
	xor.b32  	%r328, %r328, %r239;
	ld.global.u32 	%r240, [%rd6+116];
	xor.b32  	%r327, %r327, %r240;
$L__BB0_19:
	and.b32  	%r242, %r197, 64;
	setp.eq.s32 	%p11, %r242, 0;
	@%p11 bra 	$L__BB0_21;
	ld.global.u32 	%r243, [%rd6+120];
	xor.b32  	%r331, %r331, %r243;
	ld.global.u32 	%r244, [%rd6+124];
	xor.b32  	%r330, %r330, %r244;
	ld.global.u32 	%r245, [%rd6+128];
	xor.b32  	%r329, %r329, %r245;
	ld.global.u32 	%r246, [%rd6+132];
	xor.b32  	%r328, %r328, %r246;
	ld.global.u32 	%r247, [%rd6+136];
	xor.b32  	%r327, %r327, %r247;
$L__BB0_21:
	and.b32  	%r249, %r197, 128;
	setp.eq.s32 	%p12, %r249, 0;
	@%p12 bra 	$L__BB0_23;
	ld.global.u32 	%r250, [%rd6+140];
	xor.b32  	%r331, %r331, %r250;
	ld.global.u32 	%r251, [%rd6+144];
	xor.b32  	%r330, %r330, %r251;
	ld.global.u32 	%r252, [%rd6+148];
	xor.b32  	%r329, %r329, %r252;
	ld.global.u32 	%r253, [%rd6+152];
	xor.b32  	%r328, %r328, %r253;
	ld.global.u32 	%r254, [%rd6+156];
	xor.b32  	%r327, %r327, %r254;
$L__BB0_23:
	and.b32  	%r256, %r197, 256;
	setp.eq.s32 	%p13, %r256, 0;
	@%p13 bra 	$L__BB0_25;
	ld.global.u32 	%r257, [%rd6+160];
	xor.b32  	%r331, %r331, %r257;
	ld.global.u32 	%r258, [%rd6+164];
	xor.b32  	%r330, %r330, %r258;
	ld.global.u32 	%r259, [%rd6+168];
	xor.b32  	%r329, %r329, %r259;
	ld.global.u32 	%r260, [%rd6+172];
	xor.b32  	%r328, %r328, %r260;
	ld.global.u32 	%r261, [%rd6+176];
	xor.b32  	%r327, %r327, %r261;
$L__BB0_25:
	and.b32  	%r263, %r197, 512;
	setp.eq.s32 	%p14, %r263, 0;
	@%p14 bra 	$L__BB0_27;
	ld.global.u32 	%r264, [%rd6+180];
	xor.b32  	%r331, %r331, %r264;
	ld.global.u32 	%r265, [%rd6+184];
	xor.b32  	%r330, %r330, %r265;
	ld.global.u32 	%r266, [%rd6+188];
	xor.b32  	%r329, %r329, %r266;
	ld.global.u32 	%r267, [%rd6+192];
	xor.b32  	%r328, %r328, %r267;
	ld.global.u32 	%r268, [%rd6+196];
	xor.b32  	%r327, %r327, %r268;
$L__BB0_27:
	and.b32  	%r270, %r197, 1024;
	setp.eq.s32 	%p15, %r270, 0;
	@%p15 bra 	$L__BB0_29;
	ld.global.u32 	%r271, [%rd6+200];
	xor.b32  	%r331, %r331, %r271;
	ld.global.u32 	%r272, [%rd6+204];
	xor.b32  	%r330, %r330, %r272;
	ld.global.u32 	%r273, [%rd6+208];
	xor.b32  	%r329, %r329, %r273;
	ld.global.u32 	%r274, [%rd6+212];
	xor.b32  	%r328, %r328, %r274;
	ld.global.u32 	%r275, [%rd6+216];
	xor.b32  	%r327, %r327, %r275;
$L__BB0_29:
	and.b32  	%r277, %r197, 2048;
	setp.eq.s32 	%p16, %r277, 0;
	@%p16 bra 	$L__BB0_31;
	ld.global.u32 	%r278, [%rd6+220];
	xor.b32  	%r331, %r331, %r278;
	ld.global.u32 	%r279, [%rd6+224];
	xor.b32  	%r330, %r330, %r279;
	ld.global.u32 	%r280, [%rd6+228];
	xor.b32  	%r329, %r329, %r280;
	ld.global.u32 	%r281, [%rd6+232];
	xor.b32  	%r328, %r328, %r281;
	ld.global.u32 	%r282, [%rd6+236];
	xor.b32  	%r327, %r327, %r282;
$L__BB0_31:
	and.b32  	%r284, %r197, 4096;
	setp.eq.s32 	%p17, %r284, 0;
	@%p17 bra 	$L__BB0_33;
	ld.global.u32 	%r285, [%rd6+240];
	xor.b32  	%r331, %r331, %r285;
	ld.global.u32 	%r286, [%rd6+244];
	xor.b32  	%r330, %r330, %r286;
	ld.global.u32 	%r287, [%rd6+248];
	xor.b32  	%r329, %r329, %r287;
	ld.global.u32 	%r288, [%rd6+252];
	xor.b32  	%r328, %r328, %r288;
	ld.global.u32 	%r289, [%rd6+256];
	xor.b32  	%r327, %r327, %r289;
$L__BB0_33:
	and.b32  	%r291, %r197, 8192;
	setp.eq.s32 	%p18, %r291, 0;
	@%p18 bra 	$L__BB0_35;
	ld.global.u32 	%r292, [%rd6+260];
	xor.b32  	%r331, %r331, %r292;
	ld.global.u32 	%r293, [%rd6+264];
	xor.b32  	%r330, %r330, %r293;
	ld.global.u32 	%r294, [%rd6+268];
	xor.b32  	%r329, %r329, %r294;
	ld.global.u32 	%r295, [%rd6+272];
	xor.b32  	%r328, %r328, %r295;
	ld.global.u32 	%r296, [%rd6+276];
	xor.b32  	%r327, %r327, %r296;
$L__BB0_35:
	and.b32  	%r298, %r197, 16384;
	setp.eq.s32 	%p19, %r298, 0;
	@%p19 bra 	$L__BB0_37;
	ld.global.u32 	%r299, [%rd6+280];
	xor.b32  	%r331, %r331, %r299;
	ld.global.u32 	%r300, [%rd6+284];
	xor.b32  	%r330, %r330, %r300;
	ld.global.u32 	%r301, [%rd6+288];
	xor.b32  	%r329, %r329, %r301;
	ld.global.u32 	%r302, [%rd6+292];
	xor.b32  	%r328, %r328, %r302;
	ld.global.u32 	%r303, [%rd6+296];
	xor.b32  	%r327, %r327, %r303;
$L__BB0_37:
	and.b32  	%r305, %r197, 32768;
	setp.eq.s32 	%p20, %r305, 0;
	@%p20 bra 	$L__BB0_39;
	ld.global.u32 	%r306, [%rd6+300];
	xor.b32  	%r331, %r331, %r306;
	ld.global.u32 	%r307, [%rd6+304];
	xor.b32  	%r330, %r330, %r307;
	ld.global.u32 	%r308, [%rd6+308];
	xor.b32  	%r329, %r329, %r308;
	ld.global.u32 	%r309, [%rd6+312];
	xor.b32  	%r328, %r328, %r309;
	ld.global.u32 	%r310, [%rd6+316];
	xor.b32  	%r327, %r327, %r310;
$L__BB0_39:
	add.s32 	%r326, %r326, 16;
	setp.ne.s32 	%p21, %r326, 32;
	@%p21 bra 	$L__BB0_7;
	mad.lo.s32 	%r311, %r320, -31, %r12;
	add.s32 	%r320, %r311, 1;
	setp.ne.s32 	%p22, %r320, 5;
	@%p22 bra 	$L__BB0_6;
	st.global.u32 	[%rd2+4], %r331;
	st.global.u32 	[%rd2+8], %r330;
	st.global.u32 	[%rd2+12], %r329;
	st.global.u32 	[%rd2+16], %r328;
	st.global.u32 	[%rd2+20], %r327;
	add.s32 	%r314, %r314, 1;
	setp.lt.u32 	%p23, %r314, %r3;
	@%p23 bra 	$L__BB0_5;
$L__BB0_42:
	shr.u64 	%rd7, %rd17, 2;
	add.s32 	%r313, %r313, 1;
	setp.gt.u64 	%p24, %rd17, 3;
	mov.u64 	%rd17, %rd7;
	@%p24 bra 	$L__BB0_3;
$L__BB0_43:
	mov.b32 	%r312, 0;
	st.global.v2.u32 	[%rd2+24], {%r312, %r312};
	st.global.u32 	[%rd2+32], %r312;
	mov.b64 	%rd16, 0;
	st.global.u64 	[%rd2+40], %rd16;
$L__BB0_44:
	ret;

}
	// .globl	_Z27simulate_random_play_kernelPiiS_P17curandStateXORWOW
.visible .entry _Z27simulate_random_play_kernelPiiS_P17curandStateXORWOW(
	.param .u64 .ptr .align 1 _Z27simulate_random_play_kernelPiiS_P17curandStateXORWOW_param_0,
	.param .u32 _Z27simulate_random_play_kernelPiiS_P17curandStateXORWOW_param_1,
	.param .u64 .ptr .align 1 _Z27simulate_random_play_kernelPiiS_P17curandStateXORWOW_param_2,
	.param .u64 .ptr .align 1 _Z27simulate_random_play_kernelPiiS_P17curandStateXORWOW_param_3
)
{
	.local .align 16 .b8 	__local_depot1[160];
	.reg .b64 	%SP;
	.reg .b64 	%SPL;
	.reg .pred 	%p<259>;
	.reg .b16 	%rs<283>;
	.reg .b32 	%r<1080>;
	.reg .b64 	%rd<344>;

	mov.u64 	%SPL, __local_depot1;
	cvta.local.u64 	%SP, %SPL;
	ld.param.u64 	%rd17, [_Z27simulate_random_play_kernelPiiS_P17curandStateXORWOW_param_0];
	ld.param.u64 	%rd19, [_Z27simulate_random_play_kernelPiiS_P17curandStateXORWOW_param_3];
	add.u64 	%rd1, %SPL, 0;
	add.u64 	%rd2, %SPL, 64;
	add.u64 	%rd3, %SPL, 128;
	mov.u32 	%r1, %tid.x;
	mov.u32 	%r2, %ctaid.x;
	mov.u32 	%r3, %ntid.x;
	setp.ne.s32 	%p1, %r1, 0;
	@%p1 bra 	$L__BB1_2;
	add.u64 	%rd23, %SP, 144;
	add.u64 	%rd24, %SPL, 144;
	st.local.v2.u32 	[%rd24], {%r2, %r3};
	mov.u64 	%rd25, $str;
	cvta.global.u64 	%rd26, %rd25;
	{ // callseq 0, 0
	.param .b64 param0;
	st.param.b64 	[param0], %rd26;
	.param .b64 param1;
	st.param.b64 	[param1], %rd23;
	.param .b32 retval0;
	call.uni (retval0), 
	vprintf, 
	(
	param0, 
	param1
	);
	ld.param.b32 	%r356, [retval0];
	} // callseq 0
$L__BB1_2:
	cvta.to.global.u64 	%rd27, %rd17;
	mad.lo.s32 	%r360, %r2, %r3, %r1;
	cvta.to.global.u64 	%rd28, %rd19;
	mul.wide.s32 	%rd29, %r360, 48;
	add.s64 	%rd30, %rd28, %rd29;
	ld.global.v2.u32 	{%r928, %r927}, [%rd30];
	ld.global.v2.u32 	{%r926, %r925}, [%rd30+8];
	ld.global.v2.u32 	{%r1062, %r923}, [%rd30+16];
	ld.global.u32 	%r361, [%rd27];
	ld.global.u32 	%r362, [%rd27+4];
	ld.global.u32 	%r363, [%rd27+8];
	ld.global.u32 	%r364, [%rd27+12];
	st.local.v4.u32 	[%rd2], {%r361, %r362, %r363, %r364};
	ld.global.u32 	%r365, [%rd27+16];
	add.s64 	%rd4, %rd2, 16;
	ld.global.u32 	%r366, [%rd27+20];
	ld.global.u32 	%r367, [%rd27+24];
	ld.global.u32 	%r368, [%rd27+28];
	st.local.v4.u32 	[%rd2+16], {%r365, %r366, %r367, %r368};
	ld.global.u32 	%r369, [%rd27+32];
	add.s64 	%rd5, %rd2, 32;
	ld.global.u32 	%r370, [%rd27+36];
	ld.global.u32 	%r371, [%rd27+40];
	ld.global.u32 	%r372, [%rd27+44];
	st.local.v4.u32 	[%rd2+32], {%r369, %r370, %r371, %r372};
	ld.global.u32 	%r373, [%rd27+48];
	add.s64 	%rd6, %rd2, 48;
	ld.global.u32 	%r374, [%rd27+52];
	ld.global.u32 	%r375, [%rd27+56];
	ld.global.u32 	%r376, [%rd27+60];
	st.local.v4.u32 	[%rd2+48], {%r373, %r374, %r375, %r376};
	mov.b32 	%r922, 3;
	mov.b32 	%r377, 2;
	mov.b32 	%r378, 1;
	mov.b32 	%r929, 0;
	st.local.v4.u32 	[%rd3], {%r929, %r378, %r377, %r922};
$L__BB1_3:
	shr.u32 	%r379, %r927, 2;
	xor.b32  	%r380, %r379, %r927;
	shl.b32 	%r381, %r923, 4;
	shl.b32 	%r382, %r380, 1;
	xor.b32  	%r383, %r381, %r382;
	xor.b32  	%r384, %r383, %r923;
	xor.b32  	%r18, %r384, %r380;
	add.s32 	%r385, %r928, %r18;
	shl.b32 	%r386, %r385, 2;
	add.s32 	%r387, %r386, 4;
	cvt.u64.u32 	%rd32, %r387;
	and.b64  	%rd33, %rd32, 12;
	add.s64 	%rd34, %rd3, %rd33;
	ld.local.u32 	%r388, [%rd34];
	st.local.u32 	[%rd3+12], %r388;
	st.local.u32 	[%rd34], %r922;
	shr.u32 	%r389, %r926, 2;
	xor.b32  	%r390, %r389, %r926;
	shl.b32 	%r391, %r18, 4;
	shl.b32 	%r392, %r390, 1;
	xor.b32  	%r393, %r391, %r392;
	xor.b32  	%r394, %r393, %r18;
	xor.b32  	%r19, %r394, %r390;
	add.s32 	%r395, %r928, %r19;
	add.s32 	%r396, %r395, 724874;
	mul.hi.u32 	%r397, %r396, -1431655765;
	shr.u32 	%r398, %r397, 1;
	mul.lo.s32 	%r399, %r398, 3;
	sub.s32 	%r400, %r396, %r399;
	ld.local.u32 	%r401, [%rd3+8];
	mul.wide.u32 	%rd35, %r400, 4;
	add.s64 	%rd36, %rd3, %rd35;
	ld.local.u32 	%r402, [%rd36];
	st.local.u32 	[%rd3+8], %r402;
	st.local.u32 	[%rd36], %r401;
	shr.u32 	%r403, %r925, 2;
	xor.b32  	%r404, %r403, %r925;
	shl.b32 	%r405, %r19, 4;
	shl.b32 	%r406, %r404, 1;
	xor.b32  	%r407, %r405, %r406;
	xor.b32  	%r408, %r407, %r19;
	xor.b32  	%r20, %r408, %r404;
	add.s32 	%r1063, %r928, 1087311;
	add.s32 	%r409, %r20, %r1063;
	ld.local.u32 	%r410, [%rd3+4];
	shl.b32 	%r411, %r409, 2;
	cvt.u64.u32 	%rd37, %r411;
	and.b64  	%rd38, %rd37, 4;
	add.s64 	%rd39, %rd3, %rd38;
	ld.local.u32 	%r412, [%rd39];
	st.local.u32 	[%rd3+4], %r412;
	st.local.u32 	[%rd39], %r410;
	mov.b64 	%rd343, 0;
$L__BB1_4:
	add.s64 	%rd40, %rd3, %rd343;
	ld.local.u32 	%r413, [%rd40];
	setp.gt.s32 	%p2, %r413, 1;
	@%p2 bra 	$L__BB1_10;
	setp.eq.s32 	%p5, %r413, 0;
	@%p5 bra 	$L__BB1_28;
	setp.eq.s32 	%p6, %r413, 1;
	@%p6 bra 	$L__BB1_7;
	bra.uni 	$L__BB1_12;
$L__BB1_7:
	ld.local.u32 	%r86, [%rd2+12];
	mov.b32 	%r961, -1;
	mov.b32 	%r958, 3;
	mov.b16 	%rs223, 1;
	mov.b16 	%rs282, 0;
	setp.eq.s32 	%p119, %r86, 0;
	@%p119 bra 	$L__BB1_113;
	setp.ne.s32 	%p120, %r86, -1;
	@%p120 bra 	$L__BB1_112;
	ld.local.u32 	%r611, [%rd4];
	add.s32 	%r612, %r611, 1;
	st.local.u32 	[%rd4], %r612;
	mov.b16 	%rs282, 1;
	mov.u16 	%rs223, %rs282;
	bra.uni 	$L__BB1_113;
$L__BB1_10:
	setp.eq.s32 	%p3, %r413, 2;
	@%p3 bra 	$L__BB1_193;
	setp.eq.s32 	%p4, %r413, 3;
	@%p4 bra 	$L__BB1_277;
$L__BB1_12:
	add.s64 	%rd343, %rd343, 4;
	setp.eq.s64 	%p249, %rd343, 16;
	@%p249 bra 	$L__BB1_13;
	bra.uni 	$L__BB1_4;
$L__BB1_13:
	setp.ne.s32 	%p250, %r1, 0;
	shl.b32 	%r848, %r1, 2;
	mov.u32 	%r849, shared_results;
	add.s32 	%r850, %r849, %r848;
	st.shared.u32 	[%r850], %r929;
	bar.sync 	0;
	@%p250 bra 	$L__BB1_27;
	and.b32  	%r323, %r3, 15;
	setp.lt.u32 	%p251, %r3, 16;
	mov.b32 	%r1071, 0;
	mov.u32 	%r1079, %r1071;
	@%p251 bra 	$L__BB1_17;
	and.b32  	%r1071, %r3, 2032;
	add.s32 	%r1064, %r849, 32;
	and.b32  	%r856, %r3, -16;
	neg.s32 	%r1065, %r856;
	mov.b32 	%r1079, 0;
$L__BB1_16:
	.pragma "nounroll";
	ld.shared.v4.u32 	{%r857, %r858, %r859, %r860}, [%r1064+-32];
	add.s32 	%r861, %r857, %r1079;
	add.s32 	%r862, %r858, %r861;
	add.s32 	%r863, %r859, %r862;
	add.s32 	%r864, %r860, %r863;
	ld.shared.v4.u32 	{%r865, %r866, %r867, %r868}, [%r1064+-16];
	add.s32 	%r869, %r865, %r864;
	add.s32 	%r870, %r866, %r869;
	add.s32 	%r871, %r867, %r870;
	add.s32 	%r872, %r868, %r871;
	ld.shared.v4.u32 	{%r873, %r874, %r875, %r876}, [%r1064];
	add.s32 	%r877, %r873, %r872;
	add.s32 	%r878, %r874, %r877;
	add.s32 	%r879, %r875, %r878;
	add.s32 	%r880, %r876, %r879;
	ld.shared.v4.u32 	{%r881, %r882, %r883, %r884}, [%r1064+16];
	add.s32 	%r885, %r881, %r880;
	add.s32 	%r886, %r882, %r885;
	add.s32 	%r887, %r883, %r886;
	add.s32 	%r1079, %r884, %r887;
	add.s32 	%r1065, %r1065, 16;
	add.s32 	%r1064, %r1064, 64;
	setp.ne.s32 	%p252, %r1065, 0;
	@%p252 bra 	$L__BB1_16;
$L__BB1_17:
	setp.eq.s32 	%p253, %r323, 0;
	@%p253 bra 	$L__BB1_26;
	and.b32  	%r335, %r3, 7;
	setp.lt.u32 	%p254, %r323, 8;
	@%p254 bra 	$L__BB1_20;
	shl.b32 	%r889, %r1071, 2;
	add.s32 	%r891, %r849, %r889;
	ld.shared.u32 	%r892, [%r891];
	add.s32 	%r893, %r892, %r1079;
	ld.shared.u32 	%r894, [%r891+4];
	add.s32 	%r895, %r894, %r893;
	ld.shared.u32 	%r896, [%r891+8];
	add.s32 	%r897, %r896, %r895;
	ld.shared.u32 	%r898, [%r891+12];
	add.s32 	%r899, %r898, %r897;
	ld.shared.u32 	%r900, [%r891+16];
	add.s32 	%r901, %r900, %r899;
	ld.shared.u32 	%r902, [%r891+20];
	add.s32 	%r903, %r902, %r901;
	ld.shared.u32 	%r904, [%r891+24];
	add.s32 	%r905, %r904, %r903;
	ld.shared.u32 	%r906, [%r891+28];
	add.s32 	%r1079, %r906, %r905;
	add.s32 	%r1071, %r1071, 8;
$L__BB1_20:
	setp.eq.s32 	%p255, %r335, 0;
	@%p255 bra 	$L__BB1_26;
	and.b32  	%r341, %r3, 3;
	setp.lt.u32 	%p256, %r335, 4;
	@%p256 bra 	$L__BB1_23;
	shl.b32 	%r908, %r1071, 2;
	add.s32 	%r910, %r849, %r908;
	ld.shared.u32 	%r911, [%r910];
	add.s32 	%r912, %r911, %r1079;
	ld.shared.u32 	%r913, [%r910+4];
	add.s32 	%r914, %r913, %r912;
	ld.shared.u32 	%r915, [%r910+8];
	add.s32 	%r916, %r915, %r914;
	ld.shared.u32 	%r917, [%r910+12];
	add.s32 	%r1079, %r917, %r916;
	add.s32 	%r1071, %r1071, 4;
$L__BB1_23:
	setp.eq.s32 	%p257, %r341, 0;
	@%p257 bra 	$L__BB1_26;
	shl.b32 	%r918, %r1071, 2;
	add.s32 	%r1077, %r849, %r918;
	neg.s32 	%r1076, %r341;
$L__BB1_25:
	.pragma "nounroll";
	ld.shared.u32 	%r920, [%r1077];
	add.s32 	%r1079, %r920, %r1079;
	add.s32 	%r1077, %r1077, 4;
	add.s32 	%r1076, %r1076, 1;
	setp.ne.s32 	%p258, %r1076, 0;
	@%p258 bra 	$L__BB1_25;
$L__BB1_26:
	ld.param.u64 	%rd342, [_Z27simulate_random_play_kernelPiiS_P17curandStateXORWOW_param_2];
	div.u32 	%r921, %r1079, %r3;
	cvta.to.global.u64 	%rd339, %rd342;
	mul.wide.u32 	%rd340, %r2, 4;
	add.s64 	%rd341, %rd339, %rd340;
	st.global.u32 	[%rd341], %r921;
$L__BB1_27:
	ret;
$L__BB1_28:
	ld.local.u32 	%r22, [%rd2];
	mov.b32 	%r933, -1;
	mov.b16 	%rs203, 1;
	mov.b16 	%rs282, 0;
	setp.eq.s32 	%p175, %r22, 0;
	mov.u32 	%r930, %r22;
	@%p175 bra 	$L__BB1_32;
	setp.ne.s32 	%p176, %r22, -1;
	@%p176 bra 	$L__BB1_31;
	ld.local.u32 	%r698, [%rd2+-16];
	add.s32 	%r699, %r698, 1;
	st.local.u32 	[%rd2+-16], %r699;
	mov.b32 	%r930, 0;
	mov.b16 	%rs282, 1;
	mov.u16 	%rs203, %rs282;
	bra.uni 	$L__BB1_32;
$L__BB1_31:
	mov.b32 	%r930, 1;
	mov.b16 	%rs282, 0;
	mov.u16 	%rs203, %rs282;
	mov.u32 	%r933, %r22;
$L__BB1_32:
	ld.local.u32 	%r25, [%rd4];
	setp.eq.s32 	%p177, %r25, 0;
	@%p177 bra 	$L__BB1_36;
	setp.eq.s32 	%p178, %r933, %r25;
	@%p178 bra 	$L__BB1_35;
	shl.b32 	%r701, %r930, 2;
	mul.wide.u32 	%rd253, %r701, 4;
	add.s64 	%rd254, %rd2, %rd253;
	st.local.u32 	[%rd254], %r25;
	add.s32 	%r930, %r930, 1;
	ld.local.u32 	%r933, [%rd2+16];
	mov.u16 	%rs282, %rs203;
	bra.uni 	$L__BB1_36;
$L__BB1_35:
	shl.b32 	%r703, %r930, 2;
	mul.wide.u32 	%rd255, %r703, 4;
	add.s64 	%rd256, %rd2, %rd255;
	ld.local.u32 	%r704, [%rd256+-16];
	add.s32 	%r705, %r704, 1;
	st.local.u32 	[%rd256+-16], %r705;
	mov.b32 	%r933, -1;
	mov.b16 	%rs282, 1;
$L__BB1_36:
	ld.local.u32 	%r30, [%rd5];
	setp.eq.s32 	%p179, %r30, 0;
	@%p179 bra 	$L__BB1_40;
	setp.eq.s32 	%p180, %r933, %r30;
	@%p180 bra 	$L__BB1_39;
	setp.eq.s32 	%p181, %r930, 2;
	selp.b16 	%rs282, %rs282, 1, %p181;
	shl.b32 	%r706, %r930, 2;
	mul.wide.u32 	%rd257, %r706, 4;
	add.s64 	%rd258, %rd2, %rd257;
	st.local.u32 	[%rd258], %r30;
	add.s32 	%r930, %r930, 1;
	ld.local.u32 	%r933, [%rd2+32];
	bra.uni 	$L__BB1_40;
$L__BB1_39:
	shl.b32 	%r708, %r930, 2;
	mul.wide.u32 	%rd259, %r708, 4;
	add.s64 	%rd260, %rd2, %rd259;
	ld.local.u32 	%r709, [%rd260+-16];
	add.s32 	%r710, %r709, 1;
	st.local.u32 	[%rd260+-16], %r710;
	mov.b32 	%r933, -1;
	mov.b16 	%rs282, 1;
$L__BB1_40:
	ld.local.u32 	%r35, [%rd6];
	setp.eq.s32 	%p182, %r35, 0;
	@%p182 bra 	$L__BB1_44;
	setp.eq.s32 	%p183, %r933, %r35;
	@%p183 bra 	$L__BB1_43;
	setp.eq.s32 	%p184, %r930, 3;
	selp.b16 	%rs282, %rs282, 1, %p184;
	shl.b32 	%r711, %r930, 2;
	mul.wide.u32 	%rd261, %r711, 4;
	add.s64 	%rd262, %rd2, %rd261;
	st.local.u32 	[%rd262], %r35;
	add.s32 	%r930, %r930, 1;
	bra.uni 	$L__BB1_44;
$L__BB1_43:
	shl.b32 	%r712, %r930, 2;
	mul.wide.u32 	%rd263, %r712, 4;
	add.s64 	%rd264, %rd2, %rd263;
	ld.local.u32 	%r713, [%rd264+-16];
	add.s32 	%r714, %r713, 1;
	st.local.u32 	[%rd264+-16], %r714;
	mov.b16 	%rs282, 1;
$L__BB1_44:
	setp.gt.u32 	%p185, %r930, 3;
	@%p185 bra 	$L__BB1_49;
	shl.b32 	%r715, %r930, 2;
	mul.wide.u32 	%rd265, %r715, 4;
	add.s64 	%rd8, %rd2, %rd265;
	mov.b32 	%r716, 0;
	st.local.u32 	[%rd8], %r716;
	setp.eq.s32 	%p186, %r930, 3;
	@%p186 bra 	$L__BB1_49;
	mov.b32 	%r717, 0;
	st.local.u32 	[%rd8+16], %r717;
	setp.eq.s32 	%p187, %r930, 2;
	@%p187 bra 	$L__BB1_49;
	mov.b32 	%r718, 0;
	st.local.u32 	[%rd8+32], %r718;
	setp.eq.s32 	%p188, %r930, 1;
	@%p188 bra 	$L__BB1_49;
	mov.b32 	%r719, 0;
	st.local.u32 	[%rd8+48], %r719;
$L__BB1_49:
	ld.local.u32 	%r38, [%rd2+4];
	mov.b32 	%r940, -1;
	mov.b16 	%rs208, 1;
	setp.eq.s32 	%p189, %r38, -1;
	@%p189 bra 	$L__BB1_52;
	setp.eq.s32 	%p190, %r38, 0;
	mov.u32 	%r937, %r38;
	@%p190 bra 	$L__BB1_53;
	mov.b32 	%r937, 1;
	mov.u16 	%rs208, %rs282;
	mov.u32 	%r940, %r38;
	bra.uni 	$L__BB1_53;
$L__BB1_52:
	ld.local.u32 	%r723, [%rd2+-12];
	add.s32 	%r724, %r723, 1;
	st.local.u32 	[%rd2+-12], %r724;
	mov.b32 	%r937, 0;
	mov.b16 	%rs282, 1;
	mov.u16 	%rs208, %rs282;
$L__BB1_53:
	ld.local.u32 	%r41, [%rd2+20];
	setp.eq.s32 	%p191, %r41, 0;
	@%p191 bra 	$L__BB1_57;
	setp.eq.s32 	%p192, %r940, %r41;
	@%p192 bra 	$L__BB1_56;
	shl.b32 	%r726, %r937, 2;
	mul.wide.u32 	%rd266, %r726, 4;
	add.s64 	%rd267, %rd2, %rd266;
	st.local.u32 	[%rd267+4], %r41;
	add.s32 	%r937, %r937, 1;
	ld.local.u32 	%r940, [%rd2+20];
	mov.u16 	%rs282, %rs208;
	bra.uni 	$L__BB1_57;
$L__BB1_56:
	shl.b32 	%r728, %r937, 2;
	add.s32 	%r729, %r728, -4;
	mul.wide.s32 	%rd268, %r729, 4;
	add.s64 	%rd269, %rd2, %rd268;
	ld.local.u32 	%r730, [%rd269+4];
	add.s32 	%r731, %r730, 1;
	st.local.u32 	[%rd269+4], %r731;
	mov.b32 	%r940, -1;
	mov.b16 	%rs282, 1;
$L__BB1_57:
	ld.local.u32 	%r46, [%rd2+36];
	setp.eq.s32 	%p193, %r46, 0;
	@%p193 bra 	$L__BB1_61;
	setp.eq.s32 	%p194, %r940, %r46;
	@%p194 bra 	$L__BB1_60;
	setp.eq.s32 	%p195, %r937, 2;
	selp.b16 	%rs282, %rs282, 1, %p195;
	shl.b32 	%r732, %r937, 2;
	mul.wide.u32 	%rd270, %r732, 4;
	add.s64 	%rd271, %rd2, %rd270;
	st.local.u32 	[%rd271+4], %r46;
	add.s32 	%r937, %r937, 1;
	ld.local.u32 	%r940, [%rd2+36];
	bra.uni 	$L__BB1_61;
$L__BB1_60:
	shl.b32 	%r734, %r937, 2;
	add.s32 	%r735, %r734, -4;
	mul.wide.s32 	%rd272, %r735, 4;
	add.s64 	%rd273, %rd2, %rd272;
	ld.local.u32 	%r736, [%rd273+4];
	add.s32 	%r737, %r736, 1;
	st.local.u32 	[%rd273+4], %r737;
	mov.b32 	%r940, -1;
	mov.b16 	%rs282, 1;
$L__BB1_61:
	ld.local.u32 	%r51, [%rd2+52];
	setp.eq.s32 	%p196, %r51, 0;
	@%p196 bra 	$L__BB1_65;
	setp.eq.s32 	%p197, %r940, %r51;
	@%p197 bra 	$L__BB1_64;
	setp.eq.s32 	%p198, %r937, 3;
	selp.b16 	%rs282, %rs282, 1, %p198;
	shl.b32 	%r738, %r937, 2;
	mul.wide.u32 	%rd274, %r738, 4;
	add.s64 	%rd275, %rd2, %rd274;
	st.local.u32 	[%rd275+4], %r51;
	add.s32 	%r937, %r937, 1;
	bra.uni 	$L__BB1_65;
$L__BB1_64:
	shl.b32 	%r739, %r937, 2;
	add.s32 	%r740, %r739, -4;
	mul.wide.s32 	%rd276, %r740, 4;
	add.s64 	%rd277, %rd2, %rd276;
	ld.local.u32 	%r741, [%rd277+4];
	add.s32 	%r742, %r741, 1;
	st.local.u32 	[%rd277+4], %r742;
	mov.b16 	%rs282, 1;
$L__BB1_65:
	setp.gt.u32 	%p199, %r937, 3;
	@%p199 bra 	$L__BB1_70;
	shl.b32 	%r743, %r937, 2;
	mul.wide.u32 	%rd278, %r743, 4;
	add.s64 	%rd9, %rd2, %rd278;
	mov.b32 	%r744, 0;
	st.local.u32 	[%rd9+4], %r744;
	setp.eq.s32 	%p200, %r937, 3;
	@%p200 bra 	$L__BB1_70;
	mov.b32 	%r745, 0;
	st.local.u32 	[%rd9+20], %r745;
	setp.eq.s32 	%p201, %r937, 2;
	@%p201 bra 	$L__BB1_70;
	mov.b32 	%r746, 0;
	st.local.u32 	[%rd9+36], %r746;
	setp.eq.s32 	%p202, %r937, 1;
	@%p202 bra 	$L__BB1_70;
	mov.b32 	%r747, 0;
	st.local.u32 	[%rd9+52], %r747;
$L__BB1_70:
	ld.local.u32 	%r54, [%rd2+8];
	mov.b32 	%r947, -1;
	mov.b16 	%rs213, 1;
	setp.eq.s32 	%p203, %r54, -1;
	@%p203 bra 	$L__BB1_73;
	setp.eq.s32 	%p204, %r54, 0;
	mov.u32 	%r944, %r54;
	@%p204 bra 	$L__BB1_74;
	mov.b32 	%r944, 1;
	mov.u16 	%rs213, %rs282;
	mov.u32 	%r947, %r54;
	bra.uni 	$L__BB1_74;
$L__BB1_73:
	ld.local.u32 	%r751, [%rd2+-8];
	add.s32 	%r752, %r751, 1;
	st.local.u32 	[%rd2+-8], %r752;
	mov.b32 	%r944, 0;
	mov.b16 	%rs282, 1;
	mov.u16 	%rs213, %rs282;
$L__BB1_74:
	ld.local.u32 	%r57, [%rd2+24];
	setp.eq.s32 	%p205, %r57, 0;
	@%p205 bra 	$L__BB1_78;
	setp.eq.s32 	%p206, %r947, %r57;
	@%p206 bra 	$L__BB1_77;
	shl.b32 	%r754, %r944, 2;
	mul.wide.u32 	%rd279, %r754, 4;
	add.s64 	%rd280, %rd2, %rd279;
	st.local.u32 	[%rd280+8], %r57;
	add.s32 	%r944, %r944, 1;
	ld.local.u32 	%r947, [%rd2+24];
	mov.u16 	%rs282, %rs213;
	bra.uni 	$L__BB1_78;
$L__BB1_77:
	shl.b32 	%r756, %r944, 2;
	add.s32 	%r757, %r756, -4;
	mul.wide.s32 	%rd281, %r757, 4;
	add.s64 	%rd282, %rd2, %rd281;
	ld.local.u32 	%r758, [%rd282+8];
	add.s32 	%r759, %r758, 1;
	st.local.u32 	[%rd282+8], %r759;
	mov.b32 	%r947, -1;
	mov.b16 	%rs282, 1;
$L__BB1_78:
	ld.local.u32 	%r62, [%rd2+40];
	setp.eq.s32 	%p207, %r62, 0;
	@%p207 bra 	$L__BB1_82;
	setp.eq.s32 	%p208, %r947, %r62;
	@%p208 bra 	$L__BB1_81;
	setp.eq.s32 	%p209, %r944, 2;
	selp.b16 	%rs282, %rs282, 1, %p209;
	shl.b32 	%r760, %r944, 2;
	mul.wide.u32 	%rd283, %r760, 4;
	add.s64 	%rd284, %rd2, %rd283;
	st.local.u32 	[%rd284+8], %r62;
	add.s32 	%r944, %r944, 1;
	ld.local.u32 	%r947, [%rd2+40];
	bra.uni 	$L__BB1_82;
$L__BB1_81:
	shl.b32 	%r762, %r944, 2;
	add.s32 	%r763, %r762, -4;
	mul.wide.s32 	%rd285, %r763, 4;
	add.s64 	%rd286, %rd2, %rd285;
	ld.local.u32 	%r764, [%rd286+8];
	add.s32 	%r765, %r764, 1;
	st.local.u32 	[%rd286+8], %r765;
	mov.b32 	%r947, -1;
	mov.b16 	%rs282, 1;
$L__BB1_82:
	ld.local.u32 	%r67, [%rd2+56];
	setp.eq.s32 	%p210, %r67, 0;
	@%p210 bra 	$L__BB1_86;
	setp.eq.s32 	%p211, %r947, %r67;
	@%p211 bra 	$L__BB1_85;
	setp.eq.s32 	%p212, %r944, 3;
	selp.b16 	%rs282, %rs282, 1, %p212;
	shl.b32 	%r766, %r944, 2;
	mul.wide.u32 	%rd287, %r766, 4;
	add.s64 	%rd288, %rd2, %rd287;
	st.local.u32 	[%rd288+8], %r67;
	add.s32 	%r944, %r944, 1;
	bra.uni 	$L__BB1_86;
$L__BB1_85:
	shl.b32 	%r767, %r944, 2;
	add.s32 	%r768, %r767, -4;
	mul.wide.s32 	%rd289, %r768, 4;
	add.s64 	%rd290, %rd2, %rd289;
	ld.local.u32 	%r769, [%rd290+8];
	add.s32 	%r770, %r769, 1;
	st.local.u32 	[%rd290+8], %r770;
	mov.b16 	%rs282, 1;
$L__BB1_86:
	setp.gt.u32 	%p213, %r944, 3;
	@%p213 bra 	$L__BB1_91;
	shl.b32 	%r771, %r944, 2;
	mul.wide.u32 	%rd291, %r771, 4;
	add.s64 	%rd10, %rd2, %rd291;
	mov.b32 	%r772, 0;
	st.local.u32 	[%rd10+8], %r772;
	setp.eq.s32 	%p214, %r944, 3;
	@%p214 bra 	$L__BB1_91;
	mov.b32 	%r773, 0;
	st.local.u32 	[%rd10+24], %r773;
	setp.eq.s32 	%p215, %r944, 2;
	@%p215 bra 	$L__BB1_91;
	mov.b32 	%r774, 0;
	st.local.u32 	[%rd10+40], %r774;
	setp.eq.s32 	%p216, %r944, 1;
	@%p216 bra 	$L__BB1_91;
	mov.b32 	%r775, 0;
	st.local.u32 	[%rd10+56], %r775;
$L__BB1_91:
	ld.local.u32 	%r70, [%rd2+12];
	mov.b32 	%r954, -1;
	mov.b16 	%rs218, 1;
	setp.eq.s32 	%p217, %r70, -1;
	@%p217 bra 	$L__BB1_94;
	setp.eq.s32 	%p218, %r70, 0;
	mov.u32 	%r951, %r70;
	@%p218 bra 	$L__BB1_95;
	mov.b32 	%r951, 1;
	mov.u16 	%rs218, %rs282;
	mov.u32 	%r954, %r70;
	bra.uni 	$L__BB1_95;
$L__BB1_94:
	ld.local.u32 	%r779, [%rd2+-4];
	add.s32 	%r780, %r779, 1;
	st.local.u32 	[%rd2+-4], %r780;
	mov.b32 	%r951, 0;
	mov.b16 	%rs282, 1;
	mov.u16 	%rs218, %rs282;
$L__BB1_95:
	ld.local.u32 	%r73, [%rd2+28];
	setp.eq.s32 	%p219, %r73, 0;
	@%p219 bra 	$L__BB1_99;
	setp.eq.s32 	%p220, %r954, %r73;
	@%p220 bra 	$L__BB1_98;
	shl.b32 	%r782, %r951, 2;
	mul.wide.u32 	%rd292, %r782, 4;
	add.s64 	%rd293, %rd2, %rd292;
	st.local.u32 	[%rd293+12], %r73;
	add.s32 	%r951, %r951, 1;
	ld.local.u32 	%r954, [%rd2+28];
	mov.u16 	%rs282, %rs218;
	bra.uni 	$L__BB1_99;
$L__BB1_98:
	shl.b32 	%r784, %r951, 2;
	add.s32 	%r785, %r784, -4;
	mul.wide.s32 	%rd294, %r785, 4;
	add.s64 	%rd295, %rd2, %rd294;
	ld.local.u32 	%r786, [%rd295+12];
	add.s32 	%r787, %r786, 1;
	st.local.u32 	[%rd295+12], %r787;
	mov.b32 	%r954, -1;
	mov.b16 	%rs282, 1;
$L__BB1_99:
	ld.local.u32 	%r78, [%rd2+44];
	setp.eq.s32 	%p221, %r78, 0;
	@%p221 bra 	$L__BB1_103;
	setp.eq.s32 	%p222, %r954, %r78;
	@%p222 bra 	$L__BB1_102;
	setp.eq.s32 	%p223, %r951, 2;
	selp.b16 	%rs282, %rs282, 1, %p223;
	shl.b32 	%r788, %r951, 2;
	mul.wide.u32 	%rd296, %r788, 4;
	add.s64 	%rd297, %rd2, %rd296;
	st.local.u32 	[%rd297+12], %r78;
	add.s32 	%r951, %r951, 1;
	ld.local.u32 	%r954, [%rd2+44];
	bra.uni 	$L__BB1_103;
$L__BB1_102:
	shl.b32 	%r790, %r951, 2;
	add.s32 	%r791, %r790, -4;
	mul.wide.s32 	%rd298, %r791, 4;
	add.s64 	%rd299, %rd2, %rd298;
	ld.local.u32 	%r792, [%rd299+12];
	add.s32 	%r793, %r792, 1;
	st.local.u32 	[%rd299+12], %r793;
	mov.b32 	%r954, -1;
	mov.b16 	%rs282, 1;
$L__BB1_103:
	ld.local.u32 	%r83, [%rd2+60];
	setp.eq.s32 	%p224, %r83, 0;
	@%p224 bra 	$L__BB1_107;
	setp.eq.s32 	%p225, %r954, %r83;
	@%p225 bra 	$L__BB1_106;
	setp.eq.s32 	%p226, %r951, 3;
	selp.b16 	%rs282, %rs282, 1, %p226;
	shl.b32 	%r794, %r951, 2;
	mul.wide.u32 	%rd300, %r794, 4;
	add.s64 	%rd301, %rd2, %rd300;
	st.local.u32 	[%rd301+12], %r83;
	add.s32 	%r951, %r951, 1;
	bra.uni 	$L__BB1_107;
$L__BB1_106:
	shl.b32 	%r795, %r951, 2;
	add.s32 	%r796, %r795, -4;
	mul.wide.s32 	%rd302, %r796, 4;
	add.s64 	%rd303, %rd2, %rd302;
	ld.local.u32 	%r797, [%rd303+12];
	add.s32 	%r798, %r797, 1;
	st.local.u32 	[%rd303+12], %r798;
	mov.b16 	%rs282, 1;
$L__BB1_107:
	setp.gt.u32 	%p227, %r951, 3;
	@%p227 bra 	$L__BB1_361;
	shl.b32 	%r799, %r951, 2;
	mul.wide.u32 	%rd304, %r799, 4;
	add.s64 	%rd11, %rd2, %rd304;
	mov.b32 	%r800, 0;
	st.local.u32 	[%rd11+12], %r800;
	setp.eq.s32 	%p228, %r951, 3;
	@%p228 bra 	$L__BB1_361;
	mov.b32 	%r801, 0;
	st.local.u32 	[%rd11+28], %r801;
	setp.eq.s32 	%p229, %r951, 2;
	@%p229 bra 	$L__BB1_361;
	mov.b32 	%r802, 0;
	st.local.u32 	[%rd11+44], %r802;
	setp.eq.s32 	%p230, %r951, 1;
	@%p230 bra 	$L__BB1_361;
	mov.b32 	%r803, 0;
	st.local.u32 	[%rd11+60], %r803;
	bra.uni 	$L__BB1_361;
$L__BB1_112:
	mov.b32 	%r958, 2;
	mov.b16 	%rs282, 0;
	mov.u16 	%rs223, %rs282;
	mov.u32 	%r961, %r86;
$L__BB1_113:
	ld.local.u32 	%r89, [%rd2+8];
	setp.eq.s32 	%p121, %r89, 0;
	@%p121 bra 	$L__BB1_117;
	setp.eq.s32 	%p122, %r961, %r89;
	@%p122 bra 	$L__BB1_116;
	add.s32 	%r90, %r958, -1;
	mul.wide.u32 	%rd173, %r958, 4;
	add.s64 	%rd174, %rd2, %rd173;
	st.local.u32 	[%rd174], %r89;
	ld.local.u32 	%r961, [%rd2+8];
	mov.u16 	%rs282, %rs223;
	mov.u32 	%r958, %r90;
	bra.uni 	$L__BB1_117;
$L__BB1_116:
	mul.wide.u32 	%rd175, %r958, 4;
	add.s64 	%rd176, %rd2, %rd175;
	ld.local.u32 	%r615, [%rd176+4];
	add.s32 	%r616, %r615, 1;
	st.local.u32 	[%rd176+4], %r616;
	mov.b32 	%r961, -1;
	mov.b16 	%rs282, 1;
$L__BB1_117:
	ld.local.u32 	%r94, [%rd2+4];
	setp.eq.s32 	%p123, %r94, 0;
	@%p123 bra 	$L__BB1_121;
	setp.eq.s32 	%p124, %r961, %r94;
	@%p124 bra 	$L__BB1_120;
	setp.eq.s32 	%p125, %r958, 1;
	selp.b16 	%rs282, %rs282, 1, %p125;
	add.s32 	%r95, %r958, -1;
	mul.wide.u32 	%rd177, %r958, 4;
	add.s64 	%rd178, %rd2, %rd177;
	st.local.u32 	[%rd178], %r94;
	ld.local.u32 	%r961, [%rd2+4];
	mov.u32 	%r958, %r95;
	bra.uni 	$L__BB1_121;
$L__BB1_120:
	mul.wide.u32 	%rd179, %r958, 4;
	add.s64 	%rd180, %rd2, %rd179;
	ld.local.u32 	%r618, [%rd180+4];
	add.s32 	%r619, %r618, 1;
	st.local.u32 	[%rd180+4], %r619;
	mov.b32 	%r961, -1;
	mov.b16 	%rs282, 1;
$L__BB1_121:
	ld.local.u32 	%r99, [%rd2];
	setp.eq.s32 	%p126, %r99, 0;
	@%p126 bra 	$L__BB1_125;
	setp.eq.s32 	%p127, %r961, %r99;
	@%p127 bra 	$L__BB1_124;
	setp.eq.s32 	%p128, %r958, 0;
	selp.b16 	%rs282, %rs282, 1, %p128;
	add.s32 	%r100, %r958, -1;
	mul.wide.u32 	%rd181, %r958, 4;
	add.s64 	%rd182, %rd2, %rd181;
	st.local.u32 	[%rd182], %r99;
	mov.u32 	%r958, %r100;
	bra.uni 	$L__BB1_125;
$L__BB1_124:
	mul.wide.u32 	%rd183, %r958, 4;
	add.s64 	%rd184, %rd2, %rd183;
	ld.local.u32 	%r620, [%rd184+4];
	add.s32 	%r621, %r620, 1;
	st.local.u32 	[%rd184+4], %r621;
	mov.b16 	%rs282, 1;
$L__BB1_125:
	setp.lt.s32 	%p129, %r958, 0;
	@%p129 bra 	$L__BB1_130;
	mul.wide.u32 	%rd185, %r958, 4;
	add.s64 	%rd186, %rd2, %rd185;
	mov.b32 	%r622, 0;
	st.local.u32 	[%rd186], %r622;
	setp.eq.s32 	%p130, %r958, 0;
	@%p130 bra 	$L__BB1_130;
	add.s32 	%r623, %r958, -1;
	mul.wide.u32 	%rd187, %r623, 4;
	add.s64 	%rd188, %rd2, %rd187;
	mov.b32 	%r624, 0;
	st.local.u32 	[%rd188], %r624;
	setp.eq.s32 	%p131, %r958, 1;
	@%p131 bra 	$L__BB1_130;
	add.s32 	%r625, %r958, -2;
	mul.wide.u32 	%rd189, %r625, 4;
	add.s64 	%rd190, %rd2, %rd189;
	mov.b32 	%r626, 0;
	st.local.u32 	[%rd190], %r626;
	setp.eq.s32 	%p132, %r958, 2;
	@%p132 bra 	$L__BB1_130;
	add.s32 	%r627, %r958, -3;
	mul.wide.u32 	%rd191, %r627, 4;
	add.s64 	%rd192, %rd2, %rd191;
	mov.b32 	%r628, 0;
	st.local.u32 	[%rd192], %r628;
$L__BB1_130:
	ld.local.u32 	%r102, [%rd2+28];
	mov.b32 	%r968, -1;
	mov.b32 	%r965, 3;
	mov.b16 	%rs228, 1;
	setp.eq.s32 	%p133, %r102, -1;
	@%p133 bra 	$L__BB1_133;
	setp.eq.s32 	%p134, %r102, 0;
	@%p134 bra 	$L__BB1_134;
	mov.b32 	%r965, 2;
	mov.u16 	%rs228, %rs282;
	mov.u32 	%r968, %r102;
	bra.uni 	$L__BB1_134;
$L__BB1_133:
	ld.local.u32 	%r633, [%rd5];
	add.s32 	%r634, %r633, 1;
	st.local.u32 	[%rd5], %r634;
	mov.b16 	%rs282, 1;
	mov.u16 	%rs228, %rs282;
$L__BB1_134:
	ld.local.u32 	%r105, [%rd2+24];
	setp.eq.s32 	%p135, %r105, 0;
	@%p135 bra 	$L__BB1_138;
	setp.eq.s32 	%p136, %r968, %r105;
	@%p136 bra 	$L__BB1_137;
	add.s32 	%r106, %r965, -1;
	mul.wide.u32 	%rd193, %r965, 4;
	add.s64 	%rd194, %rd2, %rd193;
	st.local.u32 	[%rd194+16], %r105;
	ld.local.u32 	%r968, [%rd2+24];
	mov.u16 	%rs282, %rs228;
	mov.u32 	%r965, %r106;
	bra.uni 	$L__BB1_138;
$L__BB1_137:
	mul.wide.u32 	%rd195, %r965, 4;
	add.s64 	%rd196, %rd4, %rd195;
	ld.local.u32 	%r637, [%rd196+4];
	add.s32 	%r638, %r637, 1;
	st.local.u32 	[%rd196+4], %r638;
	mov.b32 	%r968, -1;
	mov.b16 	%rs282, 1;
$L__BB1_138:
	ld.local.u32 	%r110, [%rd2+20];
	setp.eq.s32 	%p137, %r110, 0;
	@%p137 bra 	$L__BB1_142;
	setp.eq.s32 	%p138, %r968, %r110;
	@%p138 bra 	$L__BB1_141;
	setp.eq.s32 	%p139, %r965, 1;
	selp.b16 	%rs282, %rs282, 1, %p139;
	add.s32 	%r111, %r965, -1;
	mul.wide.u32 	%rd197, %r965, 4;
	add.s64 	%rd198, %rd2, %rd197;
	st.local.u32 	[%rd198+16], %r110;
	ld.local.u32 	%r968, [%rd2+20];
	mov.u32 	%r965, %r111;
	bra.uni 	$L__BB1_142;
$L__BB1_141:
	mul.wide.u32 	%rd199, %r965, 4;
	add.s64 	%rd200, %rd4, %rd199;
	ld.local.u32 	%r640, [%rd200+4];
	add.s32 	%r641, %r640, 1;
	st.local.u32 	[%rd200+4], %r641;
	mov.b32 	%r968, -1;
	mov.b16 	%rs282, 1;
$L__BB1_142:
	ld.local.u32 	%r115, [%rd4];
	setp.eq.s32 	%p140, %r115, 0;
	@%p140 bra 	$L__BB1_146;
	setp.eq.s32 	%p141, %r968, %r115;
	@%p141 bra 	$L__BB1_145;
	setp.eq.s32 	%p142, %r965, 0;
	selp.b16 	%rs282, %rs282, 1, %p142;
	add.s32 	%r116, %r965, -1;
	mul.wide.u32 	%rd201, %r965, 4;
	add.s64 	%rd202, %rd2, %rd201;
	st.local.u32 	[%rd202+16], %r115;
	mov.u32 	%r965, %r116;
	bra.uni 	$L__BB1_146;
$L__BB1_145:
	mul.wide.u32 	%rd203, %r965, 4;
	add.s64 	%rd204, %rd4, %rd203;
	ld.local.u32 	%r642, [%rd204+4];
	add.s32 	%r643, %r642, 1;
	st.local.u32 	[%rd204+4], %r643;
	mov.b16 	%rs282, 1;
$L__BB1_146:
	setp.lt.s32 	%p143, %r965, 0;
	@%p143 bra 	$L__BB1_151;
	mul.wide.u32 	%rd205, %r965, 4;
	add.s64 	%rd206, %rd2, %rd205;
	mov.b32 	%r644, 0;
	st.local.u32 	[%rd206+16], %r644;
	setp.eq.s32 	%p144, %r965, 0;
	@%p144 bra 	$L__BB1_151;
	add.s32 	%r645, %r965, -1;
	mul.wide.u32 	%rd207, %r645, 4;
	add.s64 	%rd208, %rd2, %rd207;
	mov.b32 	%r646, 0;
	st.local.u32 	[%rd208+16], %r646;
	setp.eq.s32 	%p145, %r965, 1;
	@%p145 bra 	$L__BB1_151;
	add.s32 	%r647, %r965, -2;
	mul.wide.u32 	%rd209, %r647, 4;
	add.s64 	%rd210, %rd2, %rd209;
	mov.b32 	%r648, 0;
	st.local.u32 	[%rd210+16], %r648;
	setp.eq.s32 	%p146, %r965, 2;
	@%p146 bra 	$L__BB1_151;
	add.s32 	%r649, %r965, -3;
	mul.wide.u32 	%rd211, %r649, 4;
	add.s64 	%rd212, %rd2, %rd211;
	mov.b32 	%r650, 0;
	st.local.u32 	[%rd212+16], %r650;
$L__BB1_151:
	ld.local.u32 	%r118, [%rd2+44];
	mov.b32 	%r975, -1;
	mov.b32 	%r972, 3;
	mov.b16 	%rs233, 1;
	setp.eq.s32 	%p147, %r118, -1;
	@%p147 bra 	$L__BB1_154;
	setp.eq.s32 	%p148, %r118, 0;
	@%p148 bra 	$L__BB1_155;
	mov.b32 	%r972, 2;
	mov.u16 	%rs233, %rs282;
	mov.u32 	%r975, %r118;
	bra.uni 	$L__BB1_155;
$L__BB1_154:
	ld.local.u32 	%r655, [%rd6];
	add.s32 	%r656, %r655, 1;
	st.local.u32 	[%rd6], %r656;
	mov.b16 	%rs282, 1;
	mov.u16 	%rs233, %rs282;
$L__BB1_155:
	ld.local.u32 	%r121, [%rd2+40];
	setp.eq.s32 	%p149, %r121, 0;
	@%p149 bra 	$L__BB1_159;
	setp.eq.s32 	%p150, %r975, %r121;
	@%p150 bra 	$L__BB1_158;
	add.s32 	%r122, %r972, -1;
	mul.wide.u32 	%rd213, %r972, 4;
	add.s64 	%rd214, %rd2, %rd213;
	st.local.u32 	[%rd214+32], %r121;
	ld.local.u32 	%r975, [%rd2+40];
	mov.u16 	%rs282, %rs233;
	mov.u32 	%r972, %r122;
	bra.uni 	$L__BB1_159;
$L__BB1_158:
	mul.wide.u32 	%rd215, %r972, 4;
	add.s64 	%rd216, %rd5, %rd215;
	ld.local.u32 	%r659, [%rd216+4];
	add.s32 	%r660, %r659, 1;
	st.local.u32 	[%rd216+4], %r660;
	mov.b32 	%r975, -1;
	mov.b16 	%rs282, 1;
$L__BB1_159:
	ld.local.u32 	%r126, [%rd2+36];
	setp.eq.s32 	%p151, %r126, 0;
	@%p151 bra 	$L__BB1_163;
	setp.eq.s32 	%p152, %r975, %r126;
	@%p152 bra 	$L__BB1_162;
	setp.eq.s32 	%p153, %r972, 1;
	selp.b16 	%rs282, %rs282, 1, %p153;
	add.s32 	%r127, %r972, -1;
	mul.wide.u32 	%rd217, %r972, 4;
	add.s64 	%rd218, %rd2, %rd217;
	st.local.u32 	[%rd218+32], %r126;
	ld.local.u32 	%r975, [%rd2+36];
	mov.u32 	%r972, %r127;
	bra.uni 	$L__BB1_163;
$L__BB1_162:
	mul.wide.u32 	%rd219, %r972, 4;
	add.s64 	%rd220, %rd5, %rd219;
	ld.local.u32 	%r662, [%rd220+4];
	add.s32 	%r663, %r662, 1;
	st.local.u32 	[%rd220+4], %r663;
	mov.b32 	%r975, -1;
	mov.b16 	%rs282, 1;
$L__BB1_163:
	ld.local.u32 	%r131, [%rd5];
	setp.eq.s32 	%p154, %r131, 0;
	@%p154 bra 	$L__BB1_167;
	setp.eq.s32 	%p155, %r975, %r131;
	@%p155 bra 	$L__BB1_166;
	setp.eq.s32 	%p156, %r972, 0;
	selp.b16 	%rs282, %rs282, 1, %p156;
	add.s32 	%r132, %r972, -1;
	mul.wide.u32 	%rd221, %r972, 4;
	add.s64 	%rd222, %rd2, %rd221;
	st.local.u32 	[%rd222+32], %r131;
	mov.u32 	%r972, %r132;
	bra.uni 	$L__BB1_167;
$L__BB1_166:
	mul.wide.u32 	%rd223, %r972, 4;
	add.s64 	%rd224, %rd5, %rd223;
	ld.local.u32 	%r664, [%rd224+4];
	add.s32 	%r665, %r664, 1;
	st.local.u32 	[%rd224+4], %r665;
	mov.b16 	%rs282, 1;
$L__BB1_167:
	setp.lt.s32 	%p157, %r972, 0;
	@%p157 bra 	$L__BB1_172;
	mul.wide.u32 	%rd225, %r972, 4;
	add.s64 	%rd226, %rd2, %rd225;
	mov.b32 	%r666, 0;
	st.local.u32 	[%rd226+32], %r666;
	setp.eq.s32 	%p158, %r972, 0;
	@%p158 bra 	$L__BB1_172;
	add.s32 	%r667, %r972, -1;
	mul.wide.u32 	%rd227, %r667, 4;
	add.s64 	%rd228, %rd2, %rd227;
	mov.b32 	%r668, 0;
	st.local.u32 	[%rd228+32], %r668;
	setp.eq.s32 	%p159, %r972, 1;
	@%p159 bra 	$L__BB1_172;
	add.s32 	%r669, %r972, -2;
	mul.wide.u32 	%rd229, %r669, 4;
	add.s64 	%rd230, %rd2, %rd229;
	mov.b32 	%r670, 0;
	st.local.u32 	[%rd230+32], %r670;
	setp.eq.s32 	%p160, %r972, 2;
	@%p160 bra 	$L__BB1_172;
	add.s32 	%r671, %r972, -3;
	mul.wide.u32 	%rd231, %r671, 4;
	add.s64 	%rd232, %rd2, %rd231;
	mov.b32 	%r672, 0;
	st.local.u32 	[%rd232+32], %r672;
$L__BB1_172:
	ld.local.u32 	%r134, [%rd2+60];
	mov.b32 	%r982, -1;
	mov.b32 	%r979, 3;
	mov.b16 	%rs238, 1;
	setp.eq.s32 	%p161, %r134, -1;
	@%p161 bra 	$L__BB1_175;
	setp.eq.s32 	%p162, %r134, 0;
	@%p162 bra 	$L__BB1_176;
	mov.b32 	%r979, 2;
	mov.u16 	%rs238, %rs282;
	mov.u32 	%r982, %r134;
	bra.uni 	$L__BB1_176;
$L__BB1_175:
	ld.local.u32 	%r677, [%rd2+64];
	add.s32 	%r678, %r677, 1;
	st.local.u32 	[%rd2+64], %r678;
	mov.b16 	%rs282, 1;
	mov.u16 	%rs238, %rs282;
$L__BB1_176:
	ld.local.u32 	%r137, [%rd2+56];
	setp.eq.s32 	%p163, %r137, 0;
	@%p163 bra 	$L__BB1_180;
	setp.eq.s32 	%p164, %r982, %r137;
	@%p164 bra 	$L__BB1_179;
	add.s32 	%r138, %r979, -1;
	mul.wide.u32 	%rd233, %r979, 4;
	add.s64 	%rd234, %rd2, %rd233;
	st.local.u32 	[%rd234+48], %r137;
	ld.local.u32 	%r982, [%rd2+56];
	mov.u16 	%rs282, %rs238;
	mov.u32 	%r979, %r138;
	bra.uni 	$L__BB1_180;
$L__BB1_179:
	mul.wide.u32 	%rd235, %r979, 4;
	add.s64 	%rd236, %rd6, %rd235;
	ld.local.u32 	%r681, [%rd236+4];
	add.s32 	%r682, %r681, 1;
	st.local.u32 	[%rd236+4], %r682;
	mov.b32 	%r982, -1;
	mov.b16 	%rs282, 1;
$L__BB1_180:
	ld.local.u32 	%r142, [%rd2+52];
	setp.eq.s32 	%p165, %r142, 0;
	@%p165 bra 	$L__BB1_184;
	setp.eq.s32 	%p166, %r982, %r142;
	@%p166 bra 	$L__BB1_183;
	setp.eq.s32 	%p167, %r979, 1;
	selp.b16 	%rs282, %rs282, 1, %p167;
	add.s32 	%r143, %r979, -1;
	mul.wide.u32 	%rd237, %r979, 4;
	add.s64 	%rd238, %rd2, %rd237;
	st.local.u32 	[%rd238+48], %r142;
	ld.local.u32 	%r982, [%rd2+52];
	mov.u32 	%r979, %r143;
	bra.uni 	$L__BB1_184;
$L__BB1_183:
	mul.wide.u32 	%rd239, %r979, 4;
	add.s64 	%rd240, %rd6, %rd239;
	ld.local.u32 	%r684, [%rd240+4];
	add.s32 	%r685, %r684, 1;
	st.local.u32 	[%rd240+4], %r685;
	mov.b32 	%r982, -1;
	mov.b16 	%rs282, 1;
$L__BB1_184:
	ld.local.u32 	%r147, [%rd6];
	setp.eq.s32 	%p168, %r147, 0;
	@%p168 bra 	$L__BB1_188;
	setp.eq.s32 	%p169, %r982, %r147;
	@%p169 bra 	$L__BB1_187;
	setp.eq.s32 	%p170, %r979, 0;
	selp.b16 	%rs282, %rs282, 1, %p170;
	add.s32 	%r148, %r979, -1;
	mul.wide.u32 	%rd241, %r979, 4;
	add.s64 	%rd242, %rd2, %rd241;
	st.local.u32 	[%rd242+48], %r147;
	mov.u32 	%r979, %r148;
	bra.uni 	$L__BB1_188;
$L__BB1_187:
	mul.wide.u32 	%rd243, %r979, 4;
	add.s64 	%rd244, %rd6, %rd243;
	ld.local.u32 	%r686, [%rd244+4];
	add.s32 	%r687, %r686, 1;
	st.local.u32 	[%rd244+4], %r687;
	mov.b16 	%rs282, 1;
$L__BB1_188:
	setp.lt.s32 	%p171, %r979, 0;
	@%p171 bra 	$L__BB1_361;
	mul.wide.u32 	%rd245, %r979, 4;
	add.s64 	%rd246, %rd2, %rd245;
	mov.b32 	%r688, 0;
	st.local.u32 	[%rd246+48], %r688;
	setp.eq.s32 	%p172, %r979, 0;
	@%p172 bra 	$L__BB1_361;
	add.s32 	%r689, %r979, -1;
	mul.wide.u32 	%rd247, %r689, 4;
	add.s64 	%rd248, %rd2, %rd247;
	mov.b32 	%r690, 0;
	st.local.u32 	[%rd248+48], %r690;
	setp.eq.s32 	%p173, %r979, 1;
	@%p173 bra 	$L__BB1_361;
	add.s32 	%r691, %r979, -2;
	mul.wide.u32 	%rd249, %r691, 4;
	add.s64 	%rd250, %rd2, %rd249;
	mov.b32 	%r692, 0;
	st.local.u32 	[%rd250+48], %r692;
	setp.eq.s32 	%p174, %r979, 2;
	@%p174 bra 	$L__BB1_361;
	add.s32 	%r693, %r979, -3;
	mul.wide.u32 	%rd251, %r693, 4;
	add.s64 	%rd252, %rd2, %rd251;
	mov.b32 	%r694, 0;
	st.local.u32 	[%rd252+48], %r694;
	bra.uni 	$L__BB1_361;
$L__BB1_193:
	ld.local.u32 	%r150, [%rd6];
	mov.b32 	%r989, -1;
	mov.b32 	%r986, 3;
	mov.b16 	%rs243, 1;
	mov.b16 	%rs282, 0;
	setp.eq.s32 	%p63, %r150, 0;
	@%p63 bra 	$L__BB1_197;
	setp.ne.s32 	%p64, %r150, -1;
	@%p64 bra 	$L__BB1_196;
	ld.local.u32 	%r490, [%rd2+64];
	add.s32 	%r491, %r490, 1;
	st.local.u32 	[%rd2+64], %r491;
	mov.b16 	%rs282, 1;
	mov.u16 	%rs243, %rs282;
	bra.uni 	$L__BB1_197;
$L__BB1_196:
	mov.b32 	%r986, 2;
	mov.b16 	%rs282, 0;
	mov.u16 	%rs243, %rs282;
	mov.u32 	%r989, %r150;
$L__BB1_197:
	ld.local.u32 	%r153, [%rd5];
	setp.eq.s32 	%p65, %r153, 0;
	@%p65 bra 	$L__BB1_201;
	setp.eq.s32 	%p66, %r989, %r153;
	@%p66 bra 	$L__BB1_200;
	shl.b32 	%r493, %r986, 2;
	mul.wide.u32 	%rd93, %r493, 4;
	add.s64 	%rd94, %rd2, %rd93;
	st.local.u32 	[%rd94], %r153;
	add.s32 	%r986, %r986, -1;
	ld.local.u32 	%r989, [%rd2+32];
	mov.u16 	%rs282, %rs243;
	bra.uni 	$L__BB1_201;
$L__BB1_200:
	shl.b32 	%r495, %r986, 2;
	mul.wide.u32 	%rd95, %r495, 4;
	add.s64 	%rd96, %rd2, %rd95;
	ld.local.u32 	%r496, [%rd96+16];
	add.s32 	%r497, %r496, 1;
	st.local.u32 	[%rd96+16], %r497;
	mov.b32 	%r989, -1;
	mov.b16 	%rs282, 1;
$L__BB1_201:
	ld.local.u32 	%r158, [%rd4];
	setp.eq.s32 	%p67, %r158, 0;
	@%p67 bra 	$L__BB1_205;
	setp.eq.s32 	%p68, %r989, %r158;
	@%p68 bra 	$L__BB1_204;
	setp.eq.s32 	%p69, %r986, 1;
	selp.b16 	%rs282, %rs282, 1, %p69;
	shl.b32 	%r498, %r986, 2;
	mul.wide.u32 	%rd97, %r498, 4;
	add.s64 	%rd98, %rd2, %rd97;
	st.local.u32 	[%rd98], %r158;
	add.s32 	%r986, %r986, -1;
	ld.local.u32 	%r989, [%rd2+16];
	bra.uni 	$L__BB1_205;
$L__BB1_204:
	shl.b32 	%r500, %r986, 2;
	mul.wide.u32 	%rd99, %r500, 4;
	add.s64 	%rd100, %rd2, %rd99;
	ld.local.u32 	%r501, [%rd100+16];
	add.s32 	%r502, %r501, 1;
	st.local.u32 	[%rd100+16], %r502;
	mov.b32 	%r989, -1;
	mov.b16 	%rs282, 1;
$L__BB1_205:
	ld.local.u32 	%r163, [%rd2];
	setp.eq.s32 	%p70, %r163, 0;
	@%p70 bra 	$L__BB1_209;
	setp.eq.s32 	%p71, %r989, %r163;
	@%p71 bra 	$L__BB1_208;
	setp.eq.s32 	%p72, %r986, 0;
	selp.b16 	%rs282, %rs282, 1, %p72;
	shl.b32 	%r503, %r986, 2;
	mul.wide.u32 	%rd101, %r503, 4;
	add.s64 	%rd102, %rd2, %rd101;
	st.local.u32 	[%rd102], %r163;
	add.s32 	%r986, %r986, -1;
	bra.uni 	$L__BB1_209;
$L__BB1_208:
	shl.b32 	%r504, %r986, 2;
	mul.wide.u32 	%rd103, %r504, 4;
	add.s64 	%rd104, %rd2, %rd103;
	ld.local.u32 	%r505, [%rd104+16];
	add.s32 	%r506, %r505, 1;
	st.local.u32 	[%rd104+16], %r506;
	mov.b16 	%rs282, 1;
$L__BB1_209:
	setp.lt.s32 	%p73, %r986, 0;
	@%p73 bra 	$L__BB1_214;
	shl.b32 	%r166, %r986, 2;
	mul.wide.u32 	%rd105, %r166, 4;
	add.s64 	%rd106, %rd2, %rd105;
	mov.b32 	%r507, 0;
	st.local.u32 	[%rd106], %r507;
	setp.eq.s32 	%p74, %r986, 0;
	@%p74 bra 	$L__BB1_214;
	add.s32 	%r508, %r166, -4;
	mul.wide.u32 	%rd107, %r508, 4;
	add.s64 	%rd108, %rd2, %rd107;
	mov.b32 	%r509, 0;
	st.local.u32 	[%rd108], %r509;
	setp.eq.s32 	%p75, %r986, 1;
	@%p75 bra 	$L__BB1_214;
	add.s32 	%r510, %r166, -8;
	mul.wide.u32 	%rd109, %r510, 4;
	add.s64 	%rd110, %rd2, %rd109;
	mov.b32 	%r511, 0;
	st.local.u32 	[%rd110], %r511;
	setp.eq.s32 	%p76, %r986, 2;
	@%p76 bra 	$L__BB1_214;
	add.s32 	%r512, %r166, -12;
	mul.wide.u32 	%rd111, %r512, 4;
	add.s64 	%rd112, %rd2, %rd111;
	mov.b32 	%r513, 0;
	st.local.u32 	[%rd112], %r513;
$L__BB1_214:
	ld.local.u32 	%r167, [%rd2+52];
	mov.b32 	%r996, -1;
	mov.b32 	%r993, 3;
	mov.b16 	%rs248, 1;
	setp.eq.s32 	%p77, %r167, -1;
	@%p77 bra 	$L__BB1_217;
	setp.eq.s32 	%p78, %r167, 0;
	@%p78 bra 	$L__BB1_218;
	mov.b32 	%r993, 2;
	mov.u16 	%rs248, %rs282;
	mov.u32 	%r996, %r167;
	bra.uni 	$L__BB1_218;
$L__BB1_217:
	ld.local.u32 	%r518, [%rd2+68];
	add.s32 	%r519, %r518, 1;
	st.local.u32 	[%rd2+68], %r519;
	mov.b16 	%rs282, 1;
	mov.u16 	%rs248, %rs282;
$L__BB1_218:
	ld.local.u32 	%r170, [%rd2+36];
	setp.eq.s32 	%p79, %r170, 0;
	@%p79 bra 	$L__BB1_222;
	setp.eq.s32 	%p80, %r996, %r170;
	@%p80 bra 	$L__BB1_221;
	shl.b32 	%r521, %r993, 2;
	mul.wide.u32 	%rd113, %r521, 4;
	add.s64 	%rd114, %rd2, %rd113;
	st.local.u32 	[%rd114+4], %r170;
	add.s32 	%r993, %r993, -1;
	ld.local.u32 	%r996, [%rd2+36];
	mov.u16 	%rs282, %rs248;
	bra.uni 	$L__BB1_222;
$L__BB1_221:
	shl.b32 	%r523, %r993, 2;
	add.s32 	%r524, %r523, 4;
	mul.wide.u32 	%rd115, %r524, 4;
	add.s64 	%rd116, %rd2, %rd115;
	ld.local.u32 	%r525, [%rd116+4];
	add.s32 	%r526, %r525, 1;
	st.local.u32 	[%rd116+4], %r526;
	mov.b32 	%r996, -1;
	mov.b16 	%rs282, 1;
$L__BB1_222:
	ld.local.u32 	%r175, [%rd2+20];
	setp.eq.s32 	%p81, %r175, 0;
	@%p81 bra 	$L__BB1_226;
	setp.eq.s32 	%p82, %r996, %r175;
	@%p82 bra 	$L__BB1_225;
	setp.eq.s32 	%p83, %r993, 1;
	selp.b16 	%rs282, %rs282, 1, %p83;
	shl.b32 	%r527, %r993, 2;
	mul.wide.u32 	%rd117, %r527, 4;
	add.s64 	%rd118, %rd2, %rd117;
	st.local.u32 	[%rd118+4], %r175;
	add.s32 	%r993, %r993, -1;
	ld.local.u32 	%r996, [%rd2+20];
	bra.uni 	$L__BB1_226;
$L__BB1_225:
	shl.b32 	%r529, %r993, 2;
	add.s32 	%r530, %r529, 4;
	mul.wide.u32 	%rd119, %r530, 4;
	add.s64 	%rd120, %rd2, %rd119;
	ld.local.u32 	%r531, [%rd120+4];
	add.s32 	%r532, %r531, 1;
	st.local.u32 	[%rd120+4], %r532;
	mov.b32 	%r996, -1;
	mov.b16 	%rs282, 1;
$L__BB1_226:
	ld.local.u32 	%r180, [%rd2+4];
	setp.eq.s32 	%p84, %r180, 0;
	@%p84 bra 	$L__BB1_230;
	setp.eq.s32 	%p85, %r996, %r180;
	@%p85 bra 	$L__BB1_229;
	setp.eq.s32 	%p86, %r993, 0;
	selp.b16 	%rs282, %rs282, 1, %p86;
	shl.b32 	%r533, %r993, 2;
	mul.wide.u32 	%rd121, %r533, 4;
	add.s64 	%rd122, %rd2, %rd121;
	st.local.u32 	[%rd122+4], %r180;
	add.s32 	%r993, %r993, -1;
	bra.uni 	$L__BB1_230;
$L__BB1_229:
	shl.b32 	%r534, %r993, 2;
	add.s32 	%r535, %r534, 4;
	mul.wide.u32 	%rd123, %r535, 4;
	add.s64 	%rd124, %rd2, %rd123;
	ld.local.u32 	%r536, [%rd124+4];
	add.s32 	%r537, %r536, 1;
	st.local.u32 	[%rd124+4], %r537;
	mov.b16 	%rs282, 1;
$L__BB1_230:
	setp.lt.s32 	%p87, %r993, 0;
	@%p87 bra 	$L__BB1_235;
	shl.b32 	%r183, %r993, 2;
	mul.wide.u32 	%rd125, %r183, 4;
	add.s64 	%rd126, %rd2, %rd125;
	mov.b32 	%r538, 0;
	st.local.u32 	[%rd126+4], %r538;
	setp.eq.s32 	%p88, %r993, 0;
	@%p88 bra 	$L__BB1_235;
	add.s32 	%r539, %r183, -4;
	mul.wide.u32 	%rd127, %r539, 4;
	add.s64 	%rd128, %rd2, %rd127;
	mov.b32 	%r540, 0;
	st.local.u32 	[%rd128+4], %r540;
	setp.eq.s32 	%p89, %r993, 1;
	@%p89 bra 	$L__BB1_235;
	add.s32 	%r541, %r183, -8;
	mul.wide.u32 	%rd129, %r541, 4;
	add.s64 	%rd130, %rd2, %rd129;
	mov.b32 	%r542, 0;
	st.local.u32 	[%rd130+4], %r542;
	setp.eq.s32 	%p90, %r993, 2;
	@%p90 bra 	$L__BB1_235;
	add.s32 	%r543, %r183, -12;
	mul.wide.u32 	%rd131, %r543, 4;
	add.s64 	%rd132, %rd2, %rd131;
	mov.b32 	%r544, 0;
	st.local.u32 	[%rd132+4], %r544;
$L__BB1_235:
	ld.local.u32 	%r184, [%rd2+56];
	mov.b32 	%r1003, -1;
	mov.b32 	%r1000, 3;
	mov.b16 	%rs253, 1;
	setp.eq.s32 	%p91, %r184, -1;
	@%p91 bra 	$L__BB1_238;
	setp.eq.s32 	%p92, %r184, 0;
	@%p92 bra 	$L__BB1_239;
	mov.b32 	%r1000, 2;
	mov.u16 	%rs253, %rs282;
	mov.u32 	%r1003, %r184;
	bra.uni 	$L__BB1_239;
$L__BB1_238:
	ld.local.u32 	%r549, [%rd2+72];
	add.s32 	%r550, %r549, 1;
	st.local.u32 	[%rd2+72], %r550;
	mov.b16 	%rs282, 1;
	mov.u16 	%rs253, %rs282;
$L__BB1_239:
	ld.local.u32 	%r187, [%rd2+40];
	setp.eq.s32 	%p93, %r187, 0;
	@%p93 bra 	$L__BB1_243;
	setp.eq.s32 	%p94, %r1003, %r187;
	@%p94 bra 	$L__BB1_242;
	shl.b32 	%r552, %r1000, 2;
	mul.wide.u32 	%rd133, %r552, 4;
	add.s64 	%rd134, %rd2, %rd133;
	st.local.u32 	[%rd134+8], %r187;
	add.s32 	%r1000, %r1000, -1;
	ld.local.u32 	%r1003, [%rd2+40];
	mov.u16 	%rs282, %rs253;
	bra.uni 	$L__BB1_243;
$L__BB1_242:
	shl.b32 	%r554, %r1000, 2;
	add.s32 	%r555, %r554, 4;
	mul.wide.u32 	%rd135, %r555, 4;
	add.s64 	%rd136, %rd2, %rd135;
	ld.local.u32 	%r556, [%rd136+8];
	add.s32 	%r557, %r556, 1;
	st.local.u32 	[%rd136+8], %r557;
	mov.b32 	%r1003, -1;
	mov.b16 	%rs282, 1;
$L__BB1_243:
	ld.local.u32 	%r192, [%rd2+24];
	setp.eq.s32 	%p95, %r192, 0;
	@%p95 bra 	$L__BB1_247;
	setp.eq.s32 	%p96, %r1003, %r192;
	@%p96 bra 	$L__BB1_246;
	setp.eq.s32 	%p97, %r1000, 1;
	selp.b16 	%rs282, %rs282, 1, %p97;
	shl.b32 	%r558, %r1000, 2;
	mul.wide.u32 	%rd137, %r558, 4;
	add.s64 	%rd138, %rd2, %rd137;
	st.local.u32 	[%rd138+8], %r192;
	add.s32 	%r1000, %r1000, -1;
	ld.local.u32 	%r1003, [%rd2+24];
	bra.uni 	$L__BB1_247;
$L__BB1_246:
	shl.b32 	%r560, %r1000, 2;
	add.s32 	%r561, %r560, 4;
	mul.wide.u32 	%rd139, %r561, 4;
	add.s64 	%rd140, %rd2, %rd139;
	ld.local.u32 	%r562, [%rd140+8];
	add.s32 	%r563, %r562, 1;
	st.local.u32 	[%rd140+8], %r563;
	mov.b32 	%r1003, -1;
	mov.b16 	%rs282, 1;
$L__BB1_247:
	ld.local.u32 	%r197, [%rd2+8];
	setp.eq.s32 	%p98, %r197, 0;
	@%p98 bra 	$L__BB1_251;
	setp.eq.s32 	%p99, %r1003, %r197;
	@%p99 bra 	$L__BB1_250;
	setp.eq.s32 	%p100, %r1000, 0;
	selp.b16 	%rs282, %rs282, 1, %p100;
	shl.b32 	%r564, %r1000, 2;
	mul.wide.u32 	%rd141, %r564, 4;
	add.s64 	%rd142, %rd2, %rd141;
	st.local.u32 	[%rd142+8], %r197;
	add.s32 	%r1000, %r1000, -1;
	bra.uni 	$L__BB1_251;
$L__BB1_250:
	shl.b32 	%r565, %r1000, 2;
	add.s32 	%r566, %r565, 4;
	mul.wide.u32 	%rd143, %r566, 4;
	add.s64 	%rd144, %rd2, %rd143;
	ld.local.u32 	%r567, [%rd144+8];
	add.s32 	%r568, %r567, 1;
	st.local.u32 	[%rd144+8], %r568;
	mov.b16 	%rs282, 1;
$L__BB1_251:
	setp.lt.s32 	%p101, %r1000, 0;
	@%p101 bra 	$L__BB1_256;
	shl.b32 	%r200, %r1000, 2;
	mul.wide.u32 	%rd145, %r200, 4;
	add.s64 	%rd146, %rd2, %rd145;
	mov.b32 	%r569, 0;
	st.local.u32 	[%rd146+8], %r569;
	setp.eq.s32 	%p102, %r1000, 0;
	@%p102 bra 	$L__BB1_256;
	add.s32 	%r570, %r200, -4;
	mul.wide.u32 	%rd147, %r570, 4;
	add.s64 	%rd148, %rd2, %rd147;
	mov.b32 	%r571, 0;
	st.local.u32 	[%rd148+8], %r571;
	setp.eq.s32 	%p103, %r1000, 1;
	@%p103 bra 	$L__BB1_256;
	add.s32 	%r572, %r200, -8;
	mul.wide.u32 	%rd149, %r572, 4;
	add.s64 	%rd150, %rd2, %rd149;
	mov.b32 	%r573, 0;
	st.local.u32 	[%rd150+8], %r573;
	setp.eq.s32 	%p104, %r1000, 2;
	@%p104 bra 	$L__BB1_256;
	add.s32 	%r574, %r200, -12;
	mul.wide.u32 	%rd151, %r574, 4;
	add.s64 	%rd152, %rd2, %rd151;
	mov.b32 	%r575, 0;
	st.local.u32 	[%rd152+8], %r575;
$L__BB1_256:
	ld.local.u32 	%r201, [%rd2+60];
	mov.b32 	%r1010, -1;
	mov.b32 	%r1007, 3;
	mov.b16 	%rs258, 1;
	setp.eq.s32 	%p105, %r201, -1;
	@%p105 bra 	$L__BB1_259;
	setp.eq.s32 	%p106, %r201, 0;
	@%p106 bra 	$L__BB1_260;
	mov.b32 	%r1007, 2;
	mov.u16 	%rs258, %rs282;
	mov.u32 	%r1010, %r201;
	bra.uni 	$L__BB1_260;
$L__BB1_259:
	ld.local.u32 	%r580, [%rd2+76];
	add.s32 	%r581, %r580, 1;
	st.local.u32 	[%rd2+76], %r581;
	mov.b16 	%rs282, 1;
	mov.u16 	%rs258, %rs282;
$L__BB1_260:
	ld.local.u32 	%r204, [%rd2+44];
	setp.eq.s32 	%p107, %r204, 0;
	@%p107 bra 	$L__BB1_264;
	setp.eq.s32 	%p108, %r1010, %r204;
	@%p108 bra 	$L__BB1_263;
	shl.b32 	%r583, %r1007, 2;
	mul.wide.u32 	%rd153, %r583, 4;
	add.s64 	%rd154, %rd2, %rd153;
	st.local.u32 	[%rd154+12], %r204;
	add.s32 	%r1007, %r1007, -1;
	ld.local.u32 	%r1010, [%rd2+44];
	mov.u16 	%rs282, %rs258;
	bra.uni 	$L__BB1_264;
$L__BB1_263:
	shl.b32 	%r585, %r1007, 2;
	add.s32 	%r586, %r585, 4;
	mul.wide.u32 	%rd155, %r586, 4;
	add.s64 	%rd156, %rd2, %rd155;
	ld.local.u32 	%r587, [%rd156+12];
	add.s32 	%r588, %r587, 1;
	st.local.u32 	[%rd156+12], %r588;
	mov.b32 	%r1010, -1;
	mov.b16 	%rs282, 1;
$L__BB1_264:
	ld.local.u32 	%r209, [%rd2+28];
	setp.eq.s32 	%p109, %r209, 0;
	@%p109 bra 	$L__BB1_268;
	setp.eq.s32 	%p110, %r1010, %r209;
	@%p110 bra 	$L__BB1_267;
	setp.eq.s32 	%p111, %r1007, 1;
	selp.b16 	%rs282, %rs282, 1, %p111;
	shl.b32 	%r589, %r1007, 2;
	mul.wide.u32 	%rd157, %r589, 4;
	add.s64 	%rd158, %rd2, %rd157;
	st.local.u32 	[%rd158+12], %r209;
	add.s32 	%r1007, %r1007, -1;
	ld.local.u32 	%r1010, [%rd2+28];
	bra.uni 	$L__BB1_268;
$L__BB1_267:
	shl.b32 	%r591, %r1007, 2;
	add.s32 	%r592, %r591, 4;
	mul.wide.u32 	%rd159, %r592, 4;
	add.s64 	%rd160, %rd2, %rd159;
	ld.local.u32 	%r593, [%rd160+12];
	add.s32 	%r594, %r593, 1;
	st.local.u32 	[%rd160+12], %r594;
	mov.b32 	%r1010, -1;
	mov.b16 	%rs282, 1;
$L__BB1_268:
	ld.local.u32 	%r214, [%rd2+12];
	setp.eq.s32 	%p112, %r214, 0;
	@%p112 bra 	$L__BB1_272;
	setp.eq.s32 	%p113, %r1010, %r214;
	@%p113 bra 	$L__BB1_271;
	setp.eq.s32 	%p114, %r1007, 0;
	selp.b16 	%rs282, %rs282, 1, %p114;
	shl.b32 	%r595, %r1007, 2;
	mul.wide.u32 	%rd161, %r595, 4;
	add.s64 	%rd162, %rd2, %rd161;
	st.local.u32 	[%rd162+12], %r214;
	add.s32 	%r1007, %r1007, -1;
	bra.uni 	$L__BB1_272;
$L__BB1_271:
	shl.b32 	%r596, %r1007, 2;
	add.s32 	%r597, %r596, 4;
	mul.wide.u32 	%rd163, %r597, 4;
	add.s64 	%rd164, %rd2, %rd163;
	ld.local.u32 	%r598, [%rd164+12];
	add.s32 	%r599, %r598, 1;
	st.local.u32 	[%rd164+12], %r599;
	mov.b16 	%rs282, 1;
$L__BB1_272:
	setp.lt.s32 	%p115, %r1007, 0;
	@%p115 bra 	$L__BB1_361;
	shl.b32 	%r217, %r1007, 2;
	mul.wide.u32 	%rd165, %r217, 4;
	add.s64 	%rd166, %rd2, %rd165;
	mov.b32 	%r600, 0;
	st.local.u32 	[%rd166+12], %r600;
	setp.eq.s32 	%p116, %r1007, 0;
	@%p116 bra 	$L__BB1_361;
	add.s32 	%r601, %r217, -4;
	mul.wide.u32 	%rd167, %r601, 4;
	add.s64 	%rd168, %rd2, %rd167;
	mov.b32 	%r602, 0;
	st.local.u32 	[%rd168+12], %r602;
	setp.eq.s32 	%p117, %r1007, 1;
	@%p117 bra 	$L__BB1_361;
	add.s32 	%r603, %r217, -8;
	mul.wide.u32 	%rd169, %r603, 4;
	add.s64 	%rd170, %rd2, %rd169;
	mov.b32 	%r604, 0;
	st.local.u32 	[%rd170+12], %r604;
	setp.eq.s32 	%p118, %r1007, 2;
	@%p118 bra 	$L__BB1_361;
	add.s32 	%r605, %r217, -12;
	mul.wide.u32 	%rd171, %r605, 4;
	add.s64 	%rd172, %rd2, %rd171;
	mov.b32 	%r606, 0;
	st.local.u32 	[%rd172+12], %r606;
	bra.uni 	$L__BB1_361;
$L__BB1_277:
	ld.local.u32 	%r218, [%rd2];
	mov.b32 	%r1017, -1;
	mov.b16 	%rs263, 1;
	mov.b16 	%rs282, 0;
	setp.eq.s32 	%p7, %r218, 0;
	mov.u32 	%r1014, %r218;
	@%p7 bra 	$L__BB1_281;
	setp.ne.s32 	%p8, %r218, -1;
	@%p8 bra 	$L__BB1_280;
	ld.local.u32 	%r417, [%rd2+-4];
	add.s32 	%r418, %r417, 1;
	st.local.u32 	[%rd2+-4], %r418;
	mov.b32 	%r1014, 0;
	mov.b16 	%rs282, 1;
	mov.u16 	%rs263, %rs282;
	bra.uni 	$L__BB1_281;
$L__BB1_280:
	mov.b32 	%r1014, 1;
	mov.b16 	%rs282, 0;
	mov.u16 	%rs263, %rs282;
	mov.u32 	%r1017, %r218;
$L__BB1_281:
	ld.local.u32 	%r221, [%rd2+4];
	setp.eq.s32 	%p9, %r221, 0;
	@%p9 bra 	$L__BB1_285;
	setp.eq.s32 	%p10, %r1017, %r221;
	@%p10 bra 	$L__BB1_284;
	add.s32 	%r222, %r1014, 1;
	mul.wide.u32 	%rd41, %r1014, 4;
	add.s64 	%rd42, %rd2, %rd41;
	st.local.u32 	[%rd42], %r221;
	ld.local.u32 	%r1017, [%rd2+4];
	mov.u16 	%rs282, %rs263;
	mov.u32 	%r1014, %r222;
	bra.uni 	$L__BB1_285;
$L__BB1_284:
	mul.wide.u32 	%rd43, %r1014, 4;
	add.s64 	%rd44, %rd2, %rd43;
	ld.local.u32 	%r421, [%rd44+-4];
	add.s32 	%r422, %r421, 1;
	st.local.u32 	[%rd44+-4], %r422;
	mov.b32 	%r1017, -1;
	mov.b16 	%rs282, 1;
$L__BB1_285:
	ld.local.u32 	%r226, [%rd2+8];
	setp.eq.s32 	%p11, %r226, 0;
	@%p11 bra 	$L__BB1_289;
	setp.eq.s32 	%p12, %r1017, %r226;
	@%p12 bra 	$L__BB1_288;
	setp.eq.s32 	%p13, %r1014, 2;
	selp.b16 	%rs282, %rs282, 1, %p13;
	add.s32 	%r227, %r1014, 1;
	mul.wide.u32 	%rd45, %r1014, 4;
	add.s64 	%rd46, %rd2, %rd45;
	st.local.u32 	[%rd46], %r226;
	ld.local.u32 	%r1017, [%rd2+8];
	mov.u32 	%r1014, %r227;
	bra.uni 	$L__BB1_289;
$L__BB1_288:
	mul.wide.s32 	%rd47, %r1014, 4;
	add.s64 	%rd48, %rd2, %rd47;
	ld.local.u32 	%r424, [%rd48+-4];
	add.s32 	%r425, %r424, 1;
	st.local.u32 	[%rd48+-4], %r425;
	mov.b32 	%r1017, -1;
	mov.b16 	%rs282, 1;
$L__BB1_289:
	ld.local.u32 	%r231, [%rd2+12];
	setp.eq.s32 	%p14, %r231, 0;
	@%p14 bra 	$L__BB1_293;
	setp.eq.s32 	%p15, %r1017, %r231;
	@%p15 bra 	$L__BB1_292;
	setp.eq.s32 	%p16, %r1014, 3;
	selp.b16 	%rs282, %rs282, 1, %p16;
	add.s32 	%r232, %r1014, 1;
	mul.wide.u32 	%rd49, %r1014, 4;
	add.s64 	%rd50, %rd2, %rd49;
	st.local.u32 	[%rd50], %r231;
	mov.u32 	%r1014, %r232;
	bra.uni 	$L__BB1_293;
$L__BB1_292:
	mul.wide.s32 	%rd51, %r1014, 4;
	add.s64 	%rd52, %rd2, %rd51;
	ld.local.u32 	%r426, [%rd52+-4];
	add.s32 	%r427, %r426, 1;
	st.local.u32 	[%rd52+-4], %r427;
	mov.b16 	%rs282, 1;
$L__BB1_293:
	setp.gt.u32 	%p17, %r1014, 3;
	@%p17 bra 	$L__BB1_298;
	mul.wide.u32 	%rd53, %r1014, 4;
	add.s64 	%rd12, %rd2, %rd53;
	mov.b32 	%r428, 0;
	st.local.u32 	[%rd12], %r428;
	setp.eq.s32 	%p18, %r1014, 3;
	@%p18 bra 	$L__BB1_298;
	mov.b32 	%r429, 0;
	st.local.u32 	[%rd12+4], %r429;
	setp.eq.s32 	%p19, %r1014, 2;
	@%p19 bra 	$L__BB1_298;
	mov.b32 	%r430, 0;
	st.local.u32 	[%rd12+8], %r430;
	setp.eq.s32 	%p20, %r1014, 1;
	@%p20 bra 	$L__BB1_298;
	mov.b32 	%r431, 0;
	st.local.u32 	[%rd12+12], %r431;
$L__BB1_298:
	ld.local.u32 	%r234, [%rd4];
	mov.b32 	%r1024, -1;
	mov.b16 	%rs268, 1;
	setp.eq.s32 	%p21, %r234, -1;
	@%p21 bra 	$L__BB1_301;
	setp.eq.s32 	%p22, %r234, 0;
	mov.u32 	%r1021, %r234;
	@%p22 bra 	$L__BB1_302;
	mov.b32 	%r1021, 1;
	mov.u16 	%rs268, %rs282;
	mov.u32 	%r1024, %r234;
	bra.uni 	$L__BB1_302;
$L__BB1_301:
	ld.local.u32 	%r435, [%rd2+12];
	add.s32 	%r436, %r435, 1;
	st.local.u32 	[%rd2+12], %r436;
	mov.b32 	%r1021, 0;
	mov.b16 	%rs282, 1;
	mov.u16 	%rs268, %rs282;
$L__BB1_302:
	ld.local.u32 	%r237, [%rd2+20];
	setp.eq.s32 	%p23, %r237, 0;
	@%p23 bra 	$L__BB1_306;
	setp.eq.s32 	%p24, %r1024, %r237;
	@%p24 bra 	$L__BB1_305;
	add.s32 	%r238, %r1021, 1;
	mul.wide.u32 	%rd54, %r1021, 4;
	add.s64 	%rd55, %rd2, %rd54;
	st.local.u32 	[%rd55+16], %r237;
	ld.local.u32 	%r1024, [%rd2+20];
	mov.u16 	%rs282, %rs268;
	mov.u32 	%r1021, %r238;
	bra.uni 	$L__BB1_306;
$L__BB1_305:
	mul.wide.u32 	%rd56, %r1021, 4;
	add.s64 	%rd57, %rd4, %rd56;
	ld.local.u32 	%r439, [%rd57+-4];
	add.s32 	%r440, %r439, 1;
	st.local.u32 	[%rd57+-4], %r440;
	mov.b32 	%r1024, -1;
	mov.b16 	%rs282, 1;
$L__BB1_306:
	ld.local.u32 	%r242, [%rd2+24];
	setp.eq.s32 	%p25, %r242, 0;
	@%p25 bra 	$L__BB1_310;
	setp.eq.s32 	%p26, %r1024, %r242;
	@%p26 bra 	$L__BB1_309;
	setp.eq.s32 	%p27, %r1021, 2;
	selp.b16 	%rs282, %rs282, 1, %p27;
	add.s32 	%r243, %r1021, 1;
	mul.wide.u32 	%rd58, %r1021, 4;
	add.s64 	%rd59, %rd2, %rd58;
	st.local.u32 	[%rd59+16], %r242;
	ld.local.u32 	%r1024, [%rd2+24];
	mov.u32 	%r1021, %r243;
	bra.uni 	$L__BB1_310;
$L__BB1_309:
	mul.wide.s32 	%rd60, %r1021, 4;
	add.s64 	%rd61, %rd4, %rd60;
	ld.local.u32 	%r442, [%rd61+-4];
	add.s32 	%r443, %r442, 1;
	st.local.u32 	[%rd61+-4], %r443;
	mov.b32 	%r1024, -1;
	mov.b16 	%rs282, 1;
$L__BB1_310:
	ld.local.u32 	%r247, [%rd2+28];
	setp.eq.s32 	%p28, %r247, 0;
	@%p28 bra 	$L__BB1_314;
	setp.eq.s32 	%p29, %r1024, %r247;
	@%p29 bra 	$L__BB1_313;
	setp.eq.s32 	%p30, %r1021, 3;
	selp.b16 	%rs282, %rs282, 1, %p30;
	add.s32 	%r248, %r1021, 1;
	mul.wide.u32 	%rd62, %r1021, 4;
	add.s64 	%rd63, %rd2, %rd62;
	st.local.u32 	[%rd63+16], %r247;
	mov.u32 	%r1021, %r248;
	bra.uni 	$L__BB1_314;
$L__BB1_313:
	mul.wide.s32 	%rd64, %r1021, 4;
	add.s64 	%rd65, %rd4, %rd64;
	ld.local.u32 	%r444, [%rd65+-4];
	add.s32 	%r445, %r444, 1;
	st.local.u32 	[%rd65+-4], %r445;
	mov.b16 	%rs282, 1;
$L__BB1_314:
	setp.gt.u32 	%p31, %r1021, 3;
	@%p31 bra 	$L__BB1_319;
	mul.wide.u32 	%rd66, %r1021, 4;
	add.s64 	%rd13, %rd2, %rd66;
	mov.b32 	%r446, 0;
	st.local.u32 	[%rd13+16], %r446;
	setp.eq.s32 	%p32, %r1021, 3;
	@%p32 bra 	$L__BB1_319;
	mov.b32 	%r447, 0;
	st.local.u32 	[%rd13+20], %r447;
	setp.eq.s32 	%p33, %r1021, 2;
	@%p33 bra 	$L__BB1_319;
	mov.b32 	%r448, 0;
	st.local.u32 	[%rd13+24], %r448;
	setp.eq.s32 	%p34, %r1021, 1;
	@%p34 bra 	$L__BB1_319;
	mov.b32 	%r449, 0;
	st.local.u32 	[%rd13+28], %r449;
$L__BB1_319:
	ld.local.u32 	%r250, [%rd5];
	mov.b32 	%r1031, -1;
	mov.b16 	%rs273, 1;
	setp.eq.s32 	%p35, %r250, -1;
	@%p35 bra 	$L__BB1_322;
	setp.eq.s32 	%p36, %r250, 0;
	mov.u32 	%r1028, %r250;
	@%p36 bra 	$L__BB1_323;
	mov.b32 	%r1028, 1;
	mov.u16 	%rs273, %rs282;
	mov.u32 	%r1031, %r250;
	bra.uni 	$L__BB1_323;
$L__BB1_322:
	ld.local.u32 	%r453, [%rd2+28];
	add.s32 	%r454, %r453, 1;
	st.local.u32 	[%rd2+28], %r454;
	mov.b32 	%r1028, 0;
	mov.b16 	%rs282, 1;
	mov.u16 	%rs273, %rs282;
$L__BB1_323:
	ld.local.u32 	%r253, [%rd2+36];
	setp.eq.s32 	%p37, %r253, 0;
	@%p37 bra 	$L__BB1_327;
	setp.eq.s32 	%p38, %r1031, %r253;
	@%p38 bra 	$L__BB1_326;
	add.s32 	%r254, %r1028, 1;
	mul.wide.u32 	%rd67, %r1028, 4;
	add.s64 	%rd68, %rd2, %rd67;
	st.local.u32 	[%rd68+32], %r253;
	ld.local.u32 	%r1031, [%rd2+36];
	mov.u16 	%rs282, %rs273;
	mov.u32 	%r1028, %r254;
	bra.uni 	$L__BB1_327;
$L__BB1_326:
	mul.wide.u32 	%rd69, %r1028, 4;
	add.s64 	%rd70, %rd5, %rd69;
	ld.local.u32 	%r457, [%rd70+-4];
	add.s32 	%r458, %r457, 1;
	st.local.u32 	[%rd70+-4], %r458;
	mov.b32 	%r1031, -1;
	mov.b16 	%rs282, 1;
$L__BB1_327:
	ld.local.u32 	%r258, [%rd2+40];
	setp.eq.s32 	%p39, %r258, 0;
	@%p39 bra 	$L__BB1_331;
	setp.eq.s32 	%p40, %r1031, %r258;
	@%p40 bra 	$L__BB1_330;
	setp.eq.s32 	%p41, %r1028, 2;
	selp.b16 	%rs282, %rs282, 1, %p41;
	add.s32 	%r259, %r1028, 1;
	mul.wide.u32 	%rd71, %r1028, 4;
	add.s64 	%rd72, %rd2, %rd71;
	st.local.u32 	[%rd72+32], %r258;
	ld.local.u32 	%r1031, [%rd2+40];
	mov.u32 	%r1028, %r259;
	bra.uni 	$L__BB1_331;
$L__BB1_330:
	mul.wide.s32 	%rd73, %r1028, 4;
	add.s64 	%rd74, %rd5, %rd73;
	ld.local.u32 	%r460, [%rd74+-4];
	add.s32 	%r461, %r460, 1;
	st.local.u32 	[%rd74+-4], %r461;
	mov.b32 	%r1031, -1;
	mov.b16 	%rs282, 1;
$L__BB1_331:
	ld.local.u32 	%r263, [%rd2+44];
	setp.eq.s32 	%p42, %r263, 0;
	@%p42 bra 	$L__BB1_335;
	setp.eq.s32 	%p43, %r1031, %r263;
	@%p43 bra 	$L__BB1_334;
	setp.eq.s32 	%p44, %r1028, 3;
	selp.b16 	%rs282, %rs282, 1, %p44;
	add.s32 	%r264, %r1028, 1;
	mul.wide.u32 	%rd75, %r1028, 4;
	add.s64 	%rd76, %rd2, %rd75;
	st.local.u32 	[%rd76+32], %r263;
	mov.u32 	%r1028, %r264;
	bra.uni 	$L__BB1_335;
$L__BB1_334:
	mul.wide.s32 	%rd77, %r1028, 4;
	add.s64 	%rd78, %rd5, %rd77;
	ld.local.u32 	%r462, [%rd78+-4];
	add.s32 	%r463, %r462, 1;
	st.local.u32 	[%rd78+-4], %r463;
	mov.b16 	%rs282, 1;
$L__BB1_335:
	setp.gt.u32 	%p45, %r1028, 3;
	@%p45 bra 	$L__BB1_340;
	mul.wide.u32 	%rd79, %r1028, 4;
	add.s64 	%rd14, %rd2, %rd79;
	mov.b32 	%r464, 0;
	st.local.u32 	[%rd14+32], %r464;
	setp.eq.s32 	%p46, %r1028, 3;
	@%p46 bra 	$L__BB1_340;
	mov.b32 	%r465, 0;
	st.local.u32 	[%rd14+36], %r465;
	setp.eq.s32 	%p47, %r1028, 2;
	@%p47 bra 	$L__BB1_340;
	mov.b32 	%r466, 0;
	st.local.u32 	[%rd14+40], %r466;
	setp.eq.s32 	%p48, %r1028, 1;
	@%p48 bra 	$L__BB1_340;
	mov.b32 	%r467, 0;
	st.local.u32 	[%rd14+44], %r467;
$L__BB1_340:
	ld.local.u32 	%r266, [%rd6];
	mov.b32 	%r1038, -1;
	mov.b16 	%rs278, 1;
	setp.eq.s32 	%p49, %r266, -1;
	@%p49 bra 	$L__BB1_343;
	setp.eq.s32 	%p50, %r266, 0;
	mov.u32 	%r1035, %r266;
	@%p50 bra 	$L__BB1_344;
	mov.b32 	%r1035, 1;
	mov.u16 	%rs278, %rs282;
	mov.u32 	%r1038, %r266;
	bra.uni 	$L__BB1_344;
$L__BB1_343:
	ld.local.u32 	%r471, [%rd2+44];
	add.s32 	%r472, %r471, 1;
	st.local.u32 	[%rd2+44], %r472;
	mov.b32 	%r1035, 0;
	mov.b16 	%rs282, 1;
	mov.u16 	%rs278, %rs282;
$L__BB1_344:
	ld.local.u32 	%r269, [%rd2+52];
	setp.eq.s32 	%p51, %r269, 0;
	@%p51 bra 	$L__BB1_348;
	setp.eq.s32 	%p52, %r1038, %r269;
	@%p52 bra 	$L__BB1_347;
	add.s32 	%r270, %r1035, 1;
	mul.wide.u32 	%rd80, %r1035, 4;
	add.s64 	%rd81, %rd2, %rd80;
	st.local.u32 	[%rd81+48], %r269;
	ld.local.u32 	%r1038, [%rd2+52];
	mov.u16 	%rs282, %rs278;
	mov.u32 	%r1035, %r270;
	bra.uni 	$L__BB1_348;
$L__BB1_347:
	mul.wide.u32 	%rd82, %r1035, 4;
	add.s64 	%rd83, %rd6, %rd82;
	ld.local.u32 	%r475, [%rd83+-4];
	add.s32 	%r476, %r475, 1;
	st.local.u32 	[%rd83+-4], %r476;
	mov.b32 	%r1038, -1;
	mov.b16 	%rs282, 1;
$L__BB1_348:
	ld.local.u32 	%r274, [%rd2+56];
	setp.eq.s32 	%p53, %r274, 0;
	@%p53 bra 	$L__BB1_352;
	setp.eq.s32 	%p54, %r1038, %r274;
	@%p54 bra 	$L__BB1_351;
	setp.eq.s32 	%p55, %r1035, 2;
	selp.b16 	%rs282, %rs282, 1, %p55;
	add.s32 	%r275, %r1035, 1;
	mul.wide.u32 	%rd84, %r1035, 4;
	add.s64 	%rd85, %rd2, %rd84;
	st.local.u32 	[%rd85+48], %r274;
	ld.local.u32 	%r1038, [%rd2+56];
	mov.u32 	%r1035, %r275;
	bra.uni 	$L__BB1_352;
$L__BB1_351:
	mul.wide.s32 	%rd86, %r1035, 4;
	add.s64 	%rd87, %rd6, %rd86;
	ld.local.u32 	%r478, [%rd87+-4];
	add.s32 	%r479, %r478, 1;
	st.local.u32 	[%rd87+-4], %r479;
	mov.b32 	%r1038, -1;
	mov.b16 	%rs282, 1;
$L__BB1_352:
	ld.local.u32 	%r279, [%rd2+60];
	setp.eq.s32 	%p56, %r279, 0;
	@%p56 bra 	$L__BB1_356;
	setp.eq.s32 	%p57, %r1038, %r279;
	@%p57 bra 	$L__BB1_355;
	setp.eq.s32 	%p58, %r1035, 3;
	selp.b16 	%rs282, %rs282, 1, %p58;
	add.s32 	%r280, %r1035, 1;
	mul.wide.u32 	%rd88, %r1035, 4;
	add.s64 	%rd89, %rd2, %rd88;
	st.local.u32 	[%rd89+48], %r279;
	mov.u32 	%r1035, %r280;
	bra.uni 	$L__BB1_356;
$L__BB1_355:
	mul.wide.s32 	%rd90, %r1035, 4;
	add.s64 	%rd91, %rd6, %rd90;
	ld.local.u32 	%r480, [%rd91+-4];
	add.s32 	%r481, %r480, 1;
	st.local.u32 	[%rd91+-4], %r481;
	mov.b16 	%rs282, 1;
$L__BB1_356:
	setp.gt.u32 	%p59, %r1035, 3;
	@%p59 bra 	$L__BB1_361;
	mul.wide.u32 	%rd92, %r1035, 4;
	add.s64 	%rd15, %rd2, %rd92;
	mov.b32 	%r482, 0;
	st.local.u32 	[%rd15+48], %r482;
	setp.eq.s32 	%p60, %r1035, 3;
	@%p60 bra 	$L__BB1_361;
	mov.b32 	%r483, 0;
	st.local.u32 	[%rd15+52], %r483;
	setp.eq.s32 	%p61, %r1035, 2;
	@%p61 bra 	$L__BB1_361;
	mov.b32 	%r484, 0;
	st.local.u32 	[%rd15+56], %r484;
	setp.eq.s32 	%p62, %r1035, 1;
	@%p62 bra 	$L__BB1_361;
	mov.b32 	%r485, 0;
	st.local.u32 	[%rd15+60], %r485;
$L__BB1_361:
	setp.eq.s16 	%p231, %rs282, 0;
	@%p231 bra 	$L__BB1_12;
	ld.local.u32 	%r805, [%rd2];
	setp.ne.s32 	%p232, %r805, 0;
	mov.b32 	%r1043, 0;
	@%p232 bra 	$L__BB1_364;
	mov.b32 	%r807, 0;
	st.local.u32 	[%rd1], %r807;
	mov.b32 	%r1043, 1;
$L__BB1_364:
	ld.local.u32 	%r808, [%rd2+4];
	setp.ne.s32 	%p233, %r808, 0;
	@%p233 bra 	$L__BB1_366;
	add.s32 	%r283, %r1043, 1;
	mul.wide.u32 	%rd305, %r1043, 4;
	add.s64 	%rd306, %rd1, %rd305;
	mov.b32 	%r809, 1;
	st.local.u32 	[%rd306], %r809;
	mov.u32 	%r1043, %r283;
$L__BB1_366:
	ld.local.u32 	%r810, [%rd2+8];
	setp.ne.s32 	%p234, %r810, 0;
	@%p234 bra 	$L__BB1_368;
	add.s32 	%r285, %r1043, 1;
	mul.wide.u32 	%rd307, %r1043, 4;
	add.s64 	%rd308, %rd1, %rd307;
	mov.b32 	%r811, 2;
	st.local.u32 	[%rd308], %r811;
	mov.u32 	%r1043, %r285;
$L__BB1_368:
	ld.local.u32 	%r812, [%rd2+12];
	setp.ne.s32 	%p235, %r812, 0;
	@%p235 bra 	$L__BB1_370;
	add.s32 	%r287, %r1043, 1;
	mul.wide.u32 	%rd309, %r1043, 4;
	add.s64 	%rd310, %rd1, %rd309;
	mov.b32 	%r813, 3;
	st.local.u32 	[%rd310], %r813;
	mov.u32 	%r1043, %r287;
$L__BB1_370:
	ld.local.u32 	%r814, [%rd4];
	setp.ne.s32 	%p236, %r814, 0;
	@%p236 bra 	$L__BB1_372;
	add.s32 	%r289, %r1043, 1;
	mul.wide.u32 	%rd311, %r1043, 4;
	add.s64 	%rd312, %rd1, %rd311;
	mov.b32 	%r815, 4;
	st.local.u32 	[%rd312], %r815;
	mov.u32 	%r1043, %r289;
$L__BB1_372:
	ld.local.u32 	%r816, [%rd2+20];
	setp.ne.s32 	%p237, %r816, 0;
	@%p237 bra 	$L__BB1_374;
	add.s32 	%r291, %r1043, 1;
	mul.wide.u32 	%rd313, %r1043, 4;
	add.s64 	%rd314, %rd1, %rd313;
	mov.b32 	%r817, 5;
	st.local.u32 	[%rd314], %r817;
	mov.u32 	%r1043, %r291;
$L__BB1_374:
	ld.local.u32 	%r818, [%rd2+24];
	setp.ne.s32 	%p238, %r818, 0;
	@%p238 bra 	$L__BB1_376;
	add.s32 	%r293, %r1043, 1;
	mul.wide.u32 	%rd315, %r1043, 4;
	add.s64 	%rd316, %rd1, %rd315;
	mov.b32 	%r819, 6;
	st.local.u32 	[%rd316], %r819;
	mov.u32 	%r1043, %r293;
$L__BB1_376:
	ld.local.u32 	%r820, [%rd2+28];
	setp.ne.s32 	%p239, %r820, 0;
	@%p239 bra 	$L__BB1_378;
	add.s32 	%r295, %r1043, 1;
	mul.wide.u32 	%rd317, %r1043, 4;
	add.s64 	%rd318, %rd1, %rd317;
	mov.b32 	%r821, 7;
	st.local.u32 	[%rd318], %r821;
	mov.u32 	%r1043, %r295;
$L__BB1_378:
	ld.local.u32 	%r822, [%rd5];
	setp.ne.s32 	%p240, %r822, 0;
	@%p240 bra 	$L__BB1_380;
	add.s32 	%r297, %r1043, 1;
	mul.wide.u32 	%rd319, %r1043, 4;
	add.s64 	%rd320, %rd1, %rd319;
	mov.b32 	%r823, 8;
	st.local.u32 	[%rd320], %r823;
	mov.u32 	%r1043, %r297;
$L__BB1_380:
	ld.local.u32 	%r824, [%rd2+36];
	setp.ne.s32 	%p241, %r824, 0;
	@%p241 bra 	$L__BB1_382;
	add.s32 	%r299, %r1043, 1;
	mul.wide.u32 	%rd321, %r1043, 4;
	add.s64 	%rd322, %rd1, %rd321;
	mov.b32 	%r825, 9;
	st.local.u32 	[%rd322], %r825;
	mov.u32 	%r1043, %r299;
$L__BB1_382:
	ld.local.u32 	%r826, [%rd2+40];
	setp.ne.s32 	%p242, %r826, 0;
	@%p242 bra 	$L__BB1_384;
	add.s32 	%r301, %r1043, 1;
	mul.wide.u32 	%rd323, %r1043, 4;
	add.s64 	%rd324, %rd1, %rd323;
	mov.b32 	%r827, 10;
	st.local.u32 	[%rd324], %r827;
	mov.u32 	%r1043, %r301;
$L__BB1_384:
	ld.local.u32 	%r828, [%rd2+44];
	setp.ne.s32 	%p243, %r828, 0;
	@%p243 bra 	$L__BB1_386;
	add.s32 	%r303, %r1043, 1;
	mul.wide.u32 	%rd325, %r1043, 4;
	add.s64 	%rd326, %rd1, %rd325;
	mov.b32 	%r829, 11;
	st.local.u32 	[%rd326], %r829;
	mov.u32 	%r1043, %r303;
$L__BB1_386:
	ld.local.u32 	%r830, [%rd6];
	setp.ne.s32 	%p244, %r830, 0;
	@%p244 bra 	$L__BB1_388;
	add.s32 	%r305, %r1043, 1;
	mul.wide.u32 	%rd327, %r1043, 4;
	add.s64 	%rd328, %rd1, %rd327;
	mov.b32 	%r831, 12;
	st.local.u32 	[%rd328], %r831;
	mov.u32 	%r1043, %r305;
$L__BB1_388:
	ld.local.u32 	%r832, [%rd2+52];
	setp.ne.s32 	%p245, %r832, 0;
	@%p245 bra 	$L__BB1_390;
	add.s32 	%r307, %r1043, 1;
	mul.wide.u32 	%rd329, %r1043, 4;
	add.s64 	%rd330, %rd1, %rd329;
	mov.b32 	%r833, 13;
	st.local.u32 	[%rd330], %r833;
	mov.u32 	%r1043, %r307;
$L__BB1_390:
	ld.local.u32 	%r834, [%rd2+56];
	setp.ne.s32 	%p246, %r834, 0;
	@%p246 bra 	$L__BB1_392;
	add.s32 	%r309, %r1043, 1;
	mul.wide.u32 	%rd331, %r1043, 4;
	add.s64 	%rd332, %rd1, %rd331;
	mov.b32 	%r835, 14;
	st.local.u32 	[%rd332], %r835;
	mov.u32 	%r1043, %r309;
$L__BB1_392:
	ld.local.u32 	%r836, [%rd2+60];
	setp.ne.s32 	%p247, %r836, 0;
	@%p247 bra 	$L__BB1_394;
	add.s32 	%r311, %r1043, 1;
	mul.wide.u32 	%rd333, %r1043, 4;
	add.s64 	%rd334, %rd1, %rd333;
	mov.b32 	%r837, 15;
	st.local.u32 	[%rd334], %r837;
	mov.u32 	%r1043, %r311;
$L__BB1_394:
	setp.eq.s32 	%p248, %r1043, 0;
	mov.u32 	%r1058, %r20;
	mov.u32 	%r1059, %r19;
	mov.u32 	%r925, %r18;
	mov.u32 	%r926, %r923;
	@%p248 bra 	$L__BB1_396;
	shr.u32 	%r838, %r1062, 2;
	xor.b32  	%r839, %r838, %r1062;
	shl.b32 	%r840, %r20, 4;
	shl.b32 	%r841, %r839, 1;
	xor.b32  	%r842, %r840, %r841;
	xor.b32  	%r843, %r842, %r20;
	xor.b32  	%r1058, %r843, %r839;
	add.s32 	%r1063, %r928, 1449748;
	add.s32 	%r844, %r1058, %r1063;
	rem.u32 	%r845, %r844, %r1043;
	mul.wide.u32 	%rd335, %r845, 4;
	add.s64 	%rd336, %rd1, %rd335;
	ld.local.u32 	%r846, [%rd336];
	mul.wide.s32 	%rd337, %r846, 4;
	add.s64 	%rd338, %rd2, %rd337;
	mov.b32 	%r847, 1;
	st.local.u32 	[%rd338], %r847;
	mov.u32 	%r1059, %r20;
	mov.u32 	%r925, %r19;
	mov.u32 	%r926, %r18;
	mov.u32 	%r1062, %r923;
$L__BB1_396:
	mov.u32 	%r927, %r1062;
	add.s32 	%r929, %r929, 1;
	ld.local.u32 	%r922, [%rd3+12];
	mov.u32 	%r923, %r1058;
	mov.u32 	%r1062, %r1059;
	mov.u32 	%r928, %r1063;
	bra.uni 	$L__BB1_3;

}


// ===== COMPILED SASS (sm_100) =====

	.target	sm_100

	.elftype	@"ET_EXEC"


//--------------------- .note.nv.tkinfo           --------------------------
	.section	.note.nv.tkinfo,"",@"SHT_NOTE"
	.sectionflags	@"SHF_NOTE_NV_TKINFO"
	.tkinfo
        /*0018*/ 	.word	0x00000002
        /*0030*/ 	.string	""
        /*0030*/ 	.string	"ptxas"
        /*0030*/ 	.string	"Cuda compilation tools, release 13.0, V13.0.88"
        /*0030*/ 	.string	"Build cuda_13.0.r13.0/compiler.36424714_0"
        /*0030*/ 	.string	"-arch sm_100 -m 64 "



//--------------------- .note.nv.cuinfo           --------------------------
	.section	.note.nv.cuinfo,"",@"SHT_NOTE"
	.sectionflags	@"SHF_NOTE_NV_CUINFO"
        /*0018*/ 	.short	0x0002
        /*001a*/ 	.short	0x0064
        /*001c*/ 	.short	0x0082
	.zero		2


//--------------------- .nv.info                  --------------------------
	.section	.nv.info,"",@"SHT_CUDA_INFO"
	.align	4


	//----- nvinfo : EIATTR_REGCOUNT
	.align		4
        /*0000*/ 	.byte	0x04, 0x2f
        /*0002*/ 	.short	(.L_11 - .L_10)
	.align		4
.L_10:
        /*0004*/ 	.word	index@(_Z8init_rngP17curandStateXORWOWi)
        /*0008*/ 	.word	0x0000001f


	//----- nvinfo : EIATTR_FRAME_SIZE
	.align		4
.L_11:
        /*000c*/ 	.byte	0x04, 0x11
        /*000e*/ 	.short	(.L_13 - .L_12)
	.align		4
.L_12:
        /*0010*/ 	.word	index@(_Z8init_rngP17curandStateXORWOWi)
        /*0014*/ 	.word	0x00000000


	//----- nvinfo : EIATTR_REGCOUNT
	.align		4
.L_13:
        /*0018*/ 	.byte	0x04, 0x2f
        /*001a*/ 	.short	(.L_15 - .L_14)
	.align		4
.L_14:
        /*001c*/ 	.word	index@(_Z27simulate_random_play_kernelPiiS_P17curandStateXORWOW)
        /*0020*/ 	.word	0x00000020


	//----- nvinfo : EIATTR_FRAME_SIZE
	.align		4
.L_15:
        /*0024*/ 	.byte	0x04, 0x11
        /*0026*/ 	.short	(.L_17 - .L_16)
	.align		4
.L_16:
        /*0028*/ 	.word	index@(_Z27simulate_random_play_kernelPiiS_P17curandStateXORWOW)
        /*002c*/ 	.word	0x000000a0


	//----- nvinfo : EIATTR_MIN_STACK_SIZE
	.align		4
.L_17:
        /*0030*/ 	.byte	0x04, 0x12
        /*0032*/ 	.short	(.L_19 - .L_18)
	.align		4
.L_18:
        /*0034*/ 	.word	index@(_Z27simulate_random_play_kernelPiiS_P17curandStateXORWOW)
        /*0038*/ 	.word	0x000000a0


	//----- nvinfo : EIATTR_MIN_STACK_SIZE
	.align		4
.L_19:
        /*003c*/ 	.byte	0x04, 0x12
        /*003e*/ 	.short	(.L_21 - .L_20)
	.align		4
.L_20:
        /*0040*/ 	.word	index@(_Z8init_rngP17curandStateXORWOWi)
        /*0044*/ 	.word	0x00000000
.L_21:


//--------------------- .nv.compat                --------------------------
	.section	.nv.compat,"",@"SHT_CUDA_COMPAT_INFO"
	.align	4
        /*0000*/ 	.byte	0x02, 0x09, 0x00, 0x00, 0x02, 0x02, 0x01, 0x00, 0x02, 0x05, 0x05, 0x00, 0x03, 0x07, 0x01, 0x01
        /*0010*/ 	.byte	0x02, 0x03, 0x00, 0x00, 0x02, 0x06, 0x01, 0x00, 0x04, 0x0b, 0x08, 0x00, 0x09, 0x00, 0x00, 0x00
        /*0020*/ 	.byte	0x00, 0x00, 0x00, 0x00


//--------------------- .nv.info._Z27simulate_random_play_kernelPiiS_P17curandStateXORWOW --------------------------
	.section	.nv.info._Z27simulate_random_play_kernelPiiS_P17curandStateXORWOW,"",@"SHT_CUDA_INFO"
	.sectionflags	@""
	.align	4


	//----- nvinfo : EIATTR_CUDA_API_VERSION
	.align		4
        /*0000*/ 	.byte	0x04, 0x37
        /*0002*/ 	.short	(.L_23 - .L_22)
.L_22:
        /*0004*/ 	.word	0x00000082


	//----- nvinfo : EIATTR_KPARAM_INFO
	.align		4
.L_23:
        /*0008*/ 	.byte	0x04, 0x17
        /*000a*/ 	.short	(.L_25 - .L_24)
.L_24:
        /*000c*/ 	.word	0x00000000
        /*0010*/ 	.short	0x0003
        /*0012*/ 	.short	0x0018
        /*0014*/ 	.byte	0x00, 0xf5, 0x21, 0x00


	//----- nvinfo : EIATTR_KPARAM_INFO
	.align		4
.L_25:
        /*0018*/ 	.byte	0x04, 0x17
        /*001a*/ 	.short	(.L_27 - .L_26)
.L_26:
        /*001c*/ 	.word	0x00000000
        /*0020*/ 	.short	0x0002
        /*0022*/ 	.short	0x0010
        /*0024*/ 	.byte	0x00, 0xf5, 0x21, 0x00


	//----- nvinfo : EIATTR_KPARAM_INFO
	.align		4
.L_27:
        /*0028*/ 	.byte	0x04, 0x17
        /*002a*/ 	.short	(.L_29 - .L_28)
.L_28:
        /*002c*/ 	.word	0x00000000
        /*0030*/ 	.short	0x0001
        /*0032*/ 	.short	0x0008
        /*0034*/ 	.byte	0x00, 0xf0, 0x11, 0x00


	//----- nvinfo : EIATTR_KPARAM_INFO
	.align		4
.L_29:
        /*0038*/ 	.byte	0x04, 0x17
        /*003a*/ 	.short	(.L_31 - .L_30)
.L_30:
        /*003c*/ 	.word	0x00000000
        /*0040*/ 	.short	0x0000
        /*0042*/ 	.short	0x0000
        /*0044*/ 	.byte	0x00, 0xf5, 0x21, 0x00


	//----- nvinfo : EIATTR_SPARSE_MMA_MASK
	.align		4
.L_31:
        /*0048*/ 	.byte	0x03, 0x50
        /*004a*/ 	.short	0x0000


	//----- nvinfo : EIATTR_MAXREG_COUNT
	.align		4
        /*004c*/ 	.byte	0x03, 0x1b
        /*004e*/ 	.short	0x00ff


	//----- nvinfo : EIATTR_NUM_BARRIERS
	.align		4
        /*0050*/ 	.byte	0x02, 0x4c
        /*0052*/ 	.byte	0x01
	.zero		1


	//----- nvinfo : EIATTR_EXTERNS
	.align		4
        /*0054*/ 	.byte	0x04, 0x0f
        /*0056*/ 	.short	(.L_33 - .L_32)


	//   ....[0]....
	.align		4
.L_32:
        /*0058*/ 	.word	index@(vprintf)


	//----- nvinfo : EIATTR_MERCURY_ISA_VERSION
	.align		4
.L_33:
        /*005c*/ 	.byte	0x03, 0x5f
        /*005e*/ 	.short	0x0101


	//----- nvinfo : EIATTR_VRC_CTA_INIT_COUNT
	.align		4
        /*0060*/ 	.byte	0x02, 0x4a
	.zero		1
	.zero		1


	//----- nvinfo : EIATTR_SYSCALL_OFFSETS
	.align		4
        /*0064*/ 	.byte	0x04, 0x46
        /*0066*/ 	.short	(.L_35 - .L_34)


	//   ....[0]....
.L_34:
        /*0068*/ 	.word	0x00000160


	//----- nvinfo : EIATTR_EXIT_INSTR_OFFSETS
	.align		4
.L_35:
        /*006c*/ 	.byte	0x04, 0x1c
        /*006e*/ 	.short	(.L_37 - .L_36)


	//   ....[0]....
.L_36:
        /*0070*/ 	.word	0x00007450


	//   ....[1]....
        /*0074*/ 	.word	0x00007950


	//----- nvinfo : EIATTR_INDIRECT_BRANCH_TARGETS
	.align		4
.L_37:
        /*0078*/ 	.byte	0x04, 0x34
        /*007a*/ 	.short	(.L_39 - .L_38)


	//   ....[0]....
.L_38:
        /*007c*/ 	.word	.L_x_199@srel
        /*0080*/ 	.short	0x0
        /*0082*/ 	.short	0x0
        /*0084*/ 	.word	0x3
        /*0088*/ 	.word	.L_x_200@srel
        /*008c*/ 	.word	.L_x_201@srel
        /*0090*/ 	.word	.L_x_179@srel


	//   ....[1]....
        /*0094*/ 	.word	.L_x_203@srel
        /*0098*/ 	.short	0x0
        /*009a*/ 	.short	0x0
        /*009c*/ 	.word	0x3
        /*00a0*/ 	.word	.L_x_204@srel
        /*00a4*/ 	.word	.L_x_205@srel
        /*00a8*/ 	.word	.L_x_179@srel


	//----- nvinfo : EIATTR_CRS_STACK_SIZE
	.align		4
.L_39:
        /*00ac*/ 	.byte	0x04, 0x1e
        /*00ae*/ 	.short	(.L_41 - .L_40)
.L_40:
        /*00b0*/ 	.word	0x00000000


	//----- nvinfo : EIATTR_CBANK_PARAM_SIZE
	.align		4
.L_41:
        /*00b4*/ 	.byte	0x03, 0x19
        /*00b6*/ 	.short	0x0020


	//----- nvinfo : EIATTR_PARAM_CBANK
	.align		4
        /*00b8*/ 	.byte	0x04, 0x0a
        /*00ba*/ 	.short	(.L_43 - .L_42)
	.align		4
.L_42:
        /*00bc*/ 	.word	index@(.nv.constant0._Z27simulate_random_play_kernelPiiS_P17curandStateXORWOW)
        /*00c0*/ 	.short	0x0380
        /*00c2*/ 	.short	0x0020


	//----- nvinfo : EIATTR_SW_WAR
	.align		4
.L_43:
        /*00c4*/ 	.byte	0x04, 0x36
        /*00c6*/ 	.short	(.L_45 - .L_44)
.L_44:
        /*00c8*/ 	.word	0x00000008
.L_45:


//--------------------- .nv.info._Z8init_rngP17curandStateXORWOWi --------------------------
	.section	.nv.info._Z8init_rngP17curandStateXORWOWi,"",@"SHT_CUDA_INFO"
	.sectionflags	@""
	.align	4


	//----- nvinfo : EIATTR_CUDA_API_VERSION
	.align		4
        /*0000*/ 	.byte	0x04, 0x37
        /*0002*/ 	.short	(.L_47 - .L_46)
.L_46:
        /*0004*/ 	.word	0x00000082


	//----- nvinfo : EIATTR_KPARAM_INFO
	.align		4
.L_47:
        /*0008*/ 	.byte	0x04, 0x17
        /*000a*/ 	.short	(.L_49 - .L_48)
.L_48:
        /*000c*/ 	.word	0x00000000
        /*0010*/ 	.short	0x0001
        /*0012*/ 	.short	0x0008
        /*0014*/ 	.byte	0x00, 0xf0, 0x11, 0x00


	//----- nvinfo : EIATTR_KPARAM_INFO
	.align		4
.L_49:
        /*0018*/ 	.byte	0x04, 0x17
        /*001a*/ 	.short	(.L_51 - .L_50)
.L_50:
        /*001c*/ 	.word	0x00000000
        /*0020*/ 	.short	0x0000
        /*0022*/ 	.short	0x0000
        /*0024*/ 	.byte	0x00, 0xf5, 0x21, 0x00


	//----- nvinfo : EIATTR_SPARSE_MMA_MASK
	.align		4
.L_51:
        /*0028*/ 	.byte	0x03, 0x50
        /*002a*/ 	.short	0x0000


	//----- nvinfo : EIATTR_MAXREG_COUNT
	.align		4
        /*002c*/ 	.byte	0x03, 0x1b
        /*002e*/ 	.short	0x00ff


	//----- nvinfo : EIATTR_MERCURY_ISA_VERSION
	.align		4
        /*0030*/ 	.byte	0x03, 0x5f
        /*0032*/ 	.short	0x0101


	//----- nvinfo : EIATTR_VRC_CTA_INIT_COUNT
	.align		4
        /*0034*/ 	.byte	0x02, 0x4a
	.zero		1
	.zero		1


	//----- nvinfo : EIATTR_EXIT_INSTR_OFFSETS
	.align		4
        /*0038*/ 	.byte	0x04, 0x1c
        /*003a*/ 	.short	(.L_53 - .L_52)


	//   ....[0]....
.L_52:
        /*003c*/ 	.word	0x00000070


	//   ....[1]....
        /*0040*/ 	.word	0x00000eb0


	//----- nvinfo : EIATTR_CRS_STACK_SIZE
	.align		4
.L_53:
        /*0044*/ 	.byte	0x04, 0x1e
        /*0046*/ 	.short	(.L_55 - .L_54)
.L_54:
        /*0048*/ 	.word	0x00000000


	//----- nvinfo : EIATTR_CBANK_PARAM_SIZE
	.align		4
.L_55:
        /*004c*/ 	.byte	0x03, 0x19
        /*004e*/ 	.short	0x000c


	//----- nvinfo : EIATTR_PARAM_CBANK
	.align		4
        /*0050*/ 	.byte	0x04, 0x0a
        /*0052*/ 	.short	(.L_57 - .L_56)
	.align		4
.L_56:
        /*0054*/ 	.word	index@(.nv.constant0._Z8init_rngP17curandStateXORWOWi)
        /*0058*/ 	.short	0x0380
        /*005a*/ 	.short	0x000c


	//----- nvinfo : EIATTR_SW_WAR
	.align		4
.L_57:
        /*005c*/ 	.byte	0x04, 0x36
        /*005e*/ 	.short	(.L_59 - .L_58)
.L_58:
        /*0060*/ 	.word	0x00000008
.L_59:


//--------------------- .nv.callgraph             --------------------------
	.section	.nv.callgraph,"",@"SHT_CUDA_CALLGRAPH"
	.align	4
	.sectionentsize	8
	.align		4
        /*0000*/ 	.word	0x00000000
	.align		4
        /*0004*/ 	.word	0xffffffff
	.align		4
        /*0008*/ 	.word	index@(_Z27simulate_random_play_kernelPiiS_P17curandStateXORWOW)
	.align		4
        /*000c*/ 	.word	index@(vprintf)
	.align		4
        /*0010*/ 	.word	0x00000000
	.align		4
        /*0014*/ 	.word	0xfffffffe
	.align		4
        /*0018*/ 	.word	0x00000000
	.align		4
        /*001c*/ 	.word	0xfffffffd
	.align		4
        /*0020*/ 	.word	0x00000000
	.align		4
        /*0024*/ 	.word	0xfffffffc


//--------------------- .nv.constant4             --------------------------
	.section	.nv.constant4,"a",@progbits
	.align	8
	.align		8
.nv.constant4:
        /*0000*/ 	.dword	vprintf
	.align		8
        /*0008*/ 	.dword	precalc_xorwow_matrix
	.align		8
        /*0010*/ 	.dword	precalc_xorwow_offset_matrix
	.align		8
        /*0018*/ 	.dword	mrg32k3aM1
	.align		8
        /*0020*/ 	.dword	mrg32k3aM2
	.align		8
        /*0028*/ 	.dword	mrg32k3aM1SubSeq
	.align		8
        /*0030*/ 	.dword	mrg32k3aM2SubSeq
	.align		8
        /*0038*/ 	.dword	mrg32k3aM1Seq
	.align		8
        /*0040*/ 	.dword	mrg32k3aM2Seq
	.align		8
        /*0048*/ 	.dword	$str


//--------------------- .nv.constant3             --------------------------
	.section	.nv.constant3,"a",@progbits
	.align	8
.nv.constant3:
	.type		__cr_lgamma_table,@object
	.size		__cr_lgamma_table,(.L_8 - __cr_lgamma_table)
__cr_lgamma_table:
        /*0000*/ 	.byte	0x00, 0x00, 0x00, 0x00, 0x00, 0x00, 0x00, 0x00, 0x00, 0x00, 0x00, 0x00, 0x00, 0x00, 0x00, 0x00
        /*0010*/ 	.byte	0xef, 0x39, 0xfa, 0xfe, 0x42, 0x2e, 0xe6, 0x3f, 0x02, 0x20, 0x2a, 0xfa, 0x0b, 0xab, 0xfc, 0x3f
        /*0020*/ 	.byte	0xf9, 0x2c, 0x92, 0x7c, 0xa7, 0x6c, 0x09, 0x40, 0xc9, 0x79, 0x44, 0x3c, 0x64, 0x26, 0x13, 0x40
        /*0030*/ 	.byte	0xca, 0x01, 0xcf, 0x3a, 0x27, 0x51, 0x1a, 0x40, 0x30, 0xcc, 0x2d, 0xf3, 0xe1, 0x0c, 0x21, 0x40
        /*0040*/ 	.byte	0x0d, 0xb7, 0xfc, 0x82, 0x8e, 0x35, 0x25, 0x40
.L_8:


//--------------------- .nv.constant2._Z27simulate_random_play_kernelPiiS_P17curandStateXORWOW --------------------------
	.section	.nv.constant2._Z27simulate_random_play_kernelPiiS_P17curandStateXORWOW,"a",@progbits
	.sectionflags	@""
	.align	4
.nv.constant2._Z27simulate_random_play_kernelPiiS_P17curandStateXORWOW:
        /*0000*/ 	.byte	0x00, 0x20, 0x00, 0x00, 0x40, 0x07, 0x00, 0x00, 0x80, 0x73, 0x00, 0x00, 0xa0, 0x38, 0x00, 0x00
        /*0010*/ 	.byte	0x60, 0x52, 0x00, 0x00, 0x80, 0x73, 0x00, 0x00


//--------------------- .text._Z27simulate_random_play_kernelPiiS_P17curandStateXORWOW --------------------------
	.section	.text._Z27simulate_random_play_kernelPiiS_P17curandStateXORWOW,"ax",@progbits
	.align	128
        .global         _Z27simulate_random_play_kernelPiiS_P17curandStateXORWOW
        .type           _Z27simulate_random_play_kernelPiiS_P17curandStateXORWOW,@function
        .size           _Z27simulate_random_play_kernelPiiS_P17curandStateXORWOW,(.L_x_207 - _Z27simulate_random_play_kernelPiiS_P17curandStateXORWOW)
        .other          _Z27simulate_random_play_kernelPiiS_P17curandStateXORWOW,@"STO_CUDA_ENTRY STV_DEFAULT"
_Z27simulate_random_play_kernelPiiS_P17curandStateXORWOW:
.text._Z27simulate_random_play_kernelPiiS_P17curandStateXORWOW:
[----:B------:R-:W0:Y:S01]  /*0000*/  LDC R1, c[0x0][0x37c] ;  /* 0x0000df00ff017b82 */ /* 0x000e220000000800 */
[----:B------:R-:W1:Y:S01]  /*0010*/  S2R R19, SR_TID.X ;  /* 0x0000000000137919 */ /* 0x000e620000002100 */
[----:B------:R-:W2:Y:S06]  /*0020*/  LDCU UR38, c[0x0][0x2fc] ;  /* 0x00005f80ff2677ac */ /* 0x000eac0008000800 */
[----:B------:R-:W3:Y:S01]  /*0030*/  LDC R17, c[0x0][0x360] ;  /* 0x0000d800ff117b82 */ /* 0x000ee20000000800 */
[----:B0-----:R-:W-:Y:S01]  /*0040*/  VIADD R1, R1, 0xffffff60 ;  /* 0xffffff6001017836 */ /* 0x001fe20000000000 */
[----:B------:R-:W0:Y:S01]  /*0050*/  S2R R16, SR_CTAID.X ;  /* 0x0000000000107919 */ /* 0x000e220000002500 */
[----:B------:R-:W4:Y:S01]  /*0060*/  LDCU.64 UR36, c[0x0][0x358] ;  /* 0x00006b00ff2477ac */ /* 0x000f220008000a00 */
[----:B------:R-:W-:Y:S01]  /*0070*/  BSSY.RECONVERGENT B6, `(.L_x_0) ;  /* 0x0000010000067945 */ /* 0x000fe20003800200 */
[----:B------:R-:W-:-:S02]  /*0080*/  VIADD R2, R1, 0x40 ;  /* 0x0000004001027836 */ /* 0x000fc40000000000 */
[----:B------:R-:W-:Y:S01]  /*0090*/  VIADD R18, R1, 0x80 ;  /* 0x0000008001127836 */ /* 0x000fe20000000000 */
[----:B-1----:R-:W-:-:S13]  /*00a0*/  ISETP.NE.AND P0, PT, R19, RZ, PT ;  /* 0x000000ff1300720c */ /* 0x002fda0003f05270 */
[----:B--234-:R-:W-:Y:S05]  /*00b0*/  @P0 BRA `(.L_x_1) ;  /* 0x00000000002c0947 */ /* 0x01cfea0003800000 */
[----:B------:R-:W1:Y:S01]  /*00c0*/  LDC R6, c[0x0][0x2f8] ;  /* 0x0000be00ff067b82 */ /* 0x000e620000000800 */
[----:B------:R-:W-:Y:S01]  /*00d0*/  MOV R0, 0x0 ;  /* 0x0000000000007802 */ /* 0x000fe20000000f00 */
[----:B0-----:R0:W-:Y:S01]  /*00e0*/  STL.64 [R1+0x90], R16 ;  /* 0x0000901001007387 */ /* 0x0011e20000100a00 */
[----:B------:R-:W2:Y:S05]  /*00f0*/  LDCU.64 UR4, c[0x4][0x48] ;  /* 0x01000900ff0477ac */ /* 0x000eaa0008000a00 */
[----:B------:R0:W3:Y:S01]  /*0100*/  LDC.64 R8, c[0x4][R0] ;  /* 0x0100000000087b82 */ /* 0x0000e20000000a00 */
[----:B--2---:R-:W-:Y:S02]  /*0110*/  IMAD.U32 R4, RZ, RZ, UR4 ;  /* 0x00000004ff047e24 */ /* 0x004fe4000f8e00ff */
[----:B------:R-:W-:Y:S01]  /*0120*/  IMAD.U32 R5, RZ, RZ, UR5 ;  /* 0x00000005ff057e24 */ /* 0x000fe2000f8e00ff */
[----:B-1----:R-:W-:-:S04]  /*0130*/  IADD3 R6, P0, P1, R1, 0x90, R6 ;  /* 0x0000009001067810 */ /* 0x002fc8000791e006 */
[----:B0-----:R-:W-:-:S09]  /*0140*/  IADD3.X R7, PT, PT, RZ, UR38, RZ, P0, P1 ;  /* 0x00000026ff077c10 */ /* 0x001fd200087e24ff */
[----:B------:R-:W-:-:S07]  /*0150*/  LEPC R20, `(.L_x_1) ;  /* 0x000000001014794e */ /* 0x000fce0000000000 */
[----:B---3--:R-:W-:Y:S05]  /*0160*/  CALL.ABS.NOINC R8 ;  /* 0x0000000008007343 */ /* 0x008fea0003c00000 */
.L_x_1:
[----:B------:R-:W-:Y:S05]  /*0170*/  BSYNC.RECONVERGENT B6 ;  /* 0x0000000000067941 */ /* 0x000fea0003800200 */
.L_x_0:
[----:B------:R-:W1:Y:S02]  /*0180*/  LDC.64 R28, c[0x0][0x380] ;  /* 0x0000e000ff1c7b82 */ /* 0x000e640000000a00 */
[----:B-1----:R-:W2:Y:S04]  /*0190*/  LDG.E R4, desc[UR36][R28.64] ;  /* 0x000000241c047981 */ /* 0x002ea8000c1e1900 */
[----:B------:R-:W2:Y:S04]  /*01a0*/  LDG.E R5, desc[UR36][R28.64+0x4] ;  /* 0x000004241c057981 */ /* 0x000ea8000c1e1900 */
[----:B------:R-:W2:Y:S04]  /*01b0*/  LDG.E R6, desc[UR36][R28.64+0x8] ;  /* 0x000008241c067981 */ /* 0x000ea8000c1e1900 */
[----:B------:R-:W2:Y:S01]  /*01c0*/  LDG.E R7, desc[UR36][R28.64+0xc] ;  /* 0x00000c241c077981 */ /* 0x000ea2000c1e1900 */
[----:B------:R-:W-:-:S02]  /*01d0*/  HFMA2 R26, -RZ, RZ, 0, 1.1920928955078125e-07 ;  /* 0x00000002ff1a7431 */ /* 0x000fc400000001ff */
[----:B------:R-:W-:Y:S02]  /*01e0*/  IMAD.MOV.U32 R25, RZ, RZ, 0x1 ;  /* 0x00000001ff197424 */ /* 0x000fe400078e00ff */
[----:B------:R-:W-:Y:S01]  /*01f0*/  IMAD.MOV.U32 R27, RZ, RZ, 0x3 ;  /* 0x00000003ff1b7424 */ /* 0x000fe200078e00ff */
[----:B------:R-:W3:Y:S01]  /*0200*/  LDG.E R12, desc[UR36][R28.64+0x20] ;  /* 0x000020241c0c7981 */ /* 0x000ee2000c1e1900 */
[----:B------:R-:W-:-:S03]  /*0210*/  IMAD.MOV.U32 R24, RZ, RZ, RZ ;  /* 0x000000ffff187224 */ /* 0x000fc600078e00ff */
[----:B------:R-:W3:Y:S04]  /*0220*/  LDG.E R13, desc[UR36][R28.64+0x24] ;  /* 0x000024241c0d7981 */ /* 0x000ee8000c1e1900 */
[----:B------:R1:W-:Y:S04]  /*0230*/  STL.128 [R1+0x80], R24 ;  /* 0x0000801801007387 */ /* 0x0003e80000100c00 */
[----:B------:R-:W3:Y:S04]  /*0240*/  LDG.E R14, desc[UR36][R28.64+0x28] ;  /* 0x000028241c0e7981 */ /* 0x000ee8000c1e1900 */
[----:B------:R-:W3:Y:S04]  /*0250*/  LDG.E R15, desc[UR36][R28.64+0x2c] ;  /* 0x00002c241c0f7981 */ /* 0x000ee8000c1e1900 */
[----:B------:R-:W4:Y:S01]  /*0260*/  LDG.E R20, desc[UR36][R28.64+0x30] ;  /* 0x000030241c147981 */ /* 0x000f22000c1e1900 */
[----:B-1----:R-:W1:Y:S03]  /*0270*/  LDC.64 R24, c[0x0][0x398] ;  /* 0x0000e600ff187b82 */ /* 0x002e660000000a00 */
[----:B------:R-:W4:Y:S04]  /*0280*/  LDG.E R21, desc[UR36][R28.64+0x34] ;  /* 0x000034241c157981 */ /* 0x000f28000c1e1900 */
[----:B------:R-:W4:Y:S04]  /*0290*/  LDG.E R22, desc[UR36][R28.64+0x38] ;  /* 0x000038241c167981 */ /* 0x000f28000c1e1900 */
[----:B------:R-:W4:Y:S01]  /*02a0*/  LDG.E R23, desc[UR36][R28.64+0x3c] ;  /* 0x00003c241c177981 */ /* 0x000f22000c1e1900 */
[----:B0-----:R-:W-:-:S03]  /*02b0*/  IMAD R3, R16, R17, R19 ;  /* 0x0000001110037224 */ /* 0x001fc600078e0213 */
[----:B------:R-:W4:Y:S04]  /*02c0*/  LDG.E R8, desc[UR36][R28.64+0x10] ;  /* 0x000010241c087981 */ /* 0x000f28000c1e1900 */
[----:B------:R-:W4:Y:S04]  /*02d0*/  LDG.E R9, desc[UR36][R28.64+0x14] ;  /* 0x000014241c097981 */ /* 0x000f28000c1e1900 */
[----:B------:R-:W4:Y:S01]  /*02e0*/  LDG.E R10, desc[UR36][R28.64+0x18] ;  /* 0x000018241c0a7981 */ /* 0x000f22000c1e1900 */
[----:B-1----:R-:W-:-:S03]  /*02f0*/  IMAD.WIDE R24, R3, 0x30, R24 ;  /* 0x0000003003187825 */ /* 0x002fc600078e0218 */
[----:B------:R0:W4:Y:S04]  /*0300*/  LDG.E R11, desc[UR36][R28.64+0x1c] ;  /* 0x00001c241c0b7981 */ /* 0x000128000c1e1900 */
[----:B------:R1:W5:Y:S04]  /*0310*/  LDG.E.64 R26, desc[UR36][R24.64+0x8] ;  /* 0x00000824181a7981 */ /* 0x000368000c1e1b00 */
[----:B--2---:R2:W-:Y:S04]  /*0320*/  STL.128 [R1+0x40], R4 ;  /* 0x0000400401007387 */ /* 0x0045e80000100c00 */
[----:B--2---:R1:W5:Y:S04]  /*0330*/  LDG.E.64 R4, desc[UR36][R24.64] ;  /* 0x0000002418047981 */ /* 0x004368000c1e1b00 */
[----:B------:R1:W5:Y:S04]  /*0340*/  LDG.E.64 R6, desc[UR36][R24.64+0x10] ;  /* 0x0000102418067981 */ /* 0x000368000c1e1b00 */
[----:B---3--:R-:W-:Y:S04]  /*0350*/  STL.128 [R1+0x60], R12 ;  /* 0x0000600c01007387 */ /* 0x008fe80000100c00 */
[----:B----4-:R-:W-:Y:S01]  /*0360*/  STL.128 [R1+0x70], R20 ;  /* 0x0000701401007387 */ /* 0x010fe20000100c00 */
[C---:B0-----:R-:W-:Y:S01]  /*0370*/  VIADD R29, R1.reuse, 0x50 ;  /* 0x00000050011d7836 */ /* 0x041fe20000000000 */
[----:B------:R-:W-:Y:S01]  /*0380*/  MOV R0, RZ ;  /* 0x000000ff00007202 */ /* 0x000fe20000000f00 */
[----:B------:R-:W-:-:S02]  /*0390*/  VIADD R28, R1, 0x60 ;  /* 0x00000060011c7836 */ /* 0x000fc40000000000 */
[----:B------:R-:W-:Y:S01]  /*03a0*/  VIADD R3, R1, 0x70 ;  /* 0x0000007001037836 */ /* 0x000fe20000000000 */
[----:B------:R0:W-:Y:S02]  /*03b0*/  STL.128 [R1+0x50], R8 ;  /* 0x0000500801007387 */ /* 0x0001e40000100c00 */
[----:B01----:R-:W-:-:S07]  /*03c0*/  IMAD.MOV.U32 R9, RZ, RZ, 0x3 ;  /* 0x00000003ff097424 */ /* 0x003fce00078e00ff */
.L_x_182:
[----:B-----5:R-:W-:Y:S01]  /*03d0*/  SHF.R.U32.HI R8, RZ, 0x2, R5 ;  /* 0x00000002ff087819 */ /* 0x020fe20000011605 */
[----:B------:R-:W-:-:S03]  /*03e0*/  IMAD.SHL.U32 R10, R7, 0x10, RZ ;  /* 0x00000010070a7824 */ /* 0x000fc600078e00ff */
[----:B------:R-:W-:-:S05]  /*03f0*/  LOP3.LUT R8, R8, R5, RZ, 0x3c, !PT ;  /* 0x0000000508087212 */ /* 0x000fca00078e3cff */
[----:B------:R-:W-:-:S05]  /*0400*/  IMAD.SHL.U32 R5, R8, 0x2, RZ ;  /* 0x0000000208057824 */ /* 0x000fca00078e00ff */
[----:B------:R-:W-:-:S04]  /*0410*/  LOP3.LUT R5, R7, R10, R5, 0x96, !PT ;  /* 0x0000000a07057212 */ /* 0x000fc800078e9605 */
[----:B------:R-:W-:-:S05]  /*0420*/  LOP3.LUT R21, R5, R8, RZ, 0x3c, !PT ;  /* 0x0000000805157212 */ /* 0x000fca00078e3cff */
[----:B------:R-:W-:-:S05]  /*0430*/  IMAD.IADD R5, R21, 0x1, R4 ;  /* 0x0000000115057824 */ /* 0x000fca00078e0204 */
[----:B------:R-:W-:-:S04]  /*0440*/  LEA R5, R5, 0x4, 0x2 ;  /* 0x0000000405057811 */ /* 0x000fc800078e10ff */
[----:B------:R-:W-:-:S05]  /*0450*/  LOP3.LUT R8, R5, 0xc, RZ, 0xc0, !PT ;  /* 0x0000000c05087812 */ /* 0x000fca00078ec0ff */
[----:B------:R-:W-:-:S05]  /*0460*/  IMAD.IADD R22, R1, 0x1, R8 ;  /* 0x0000000101167824 */ /* 0x000fca00078e0208 */
[----:B------:R-:W2:Y:S01]  /*0470*/  LDL R10, [R22+0x80] ;  /* 0x00008000160a7983 */ /* 0x000ea20000100800 */
[----:B------:R-:W-:Y:S01]  /*0480*/  SHF.R.U32.HI R5, RZ, 0x2, R26 ;  /* 0x00000002ff057819 */ /* 0x000fe2000001161a */
[----:B------:R-:W-:-:S03]  /*0490*/  IMAD.SHL.U32 R8, R21, 0x10, RZ ;  /* 0x0000001015087824 */ /* 0x000fc600078e00ff */
[----:B------:R-:W-:-:S05]  /*04a0*/  LOP3.LUT R5, R5, R26, RZ, 0x3c, !PT ;  /* 0x0000001a05057212 */ /* 0x000fca00078e3cff */
[----:B------:R-:W-:-:S05]  /*04b0*/  IMAD.SHL.U32 R11, R5, 0x2, RZ ;  /* 0x00000002050b7824 */ /* 0x000fca00078e00ff */
[----:B------:R-:W-:-:S04]  /*04c0*/  LOP3.LUT R8, R21, R8, R11, 0x96, !PT ;  /* 0x0000000815087212 */ /* 0x000fc800078e960b */
[----:B------:R-:W-:-:S04]  /*04d0*/  LOP3.LUT R15, R8, R5, RZ, 0x3c, !PT ;  /* 0x00000005080f7212 */ /* 0x000fc800078e3cff */
[----:B------:R-:W-:-:S05]  /*04e0*/  IADD3 R5, PT, PT, R4, 0xb0f8a, R15 ;  /* 0x000b0f8a04057810 */ /* 0x000fca0007ffe00f */
[----:B------:R-:W-:-:S05]  /*04f0*/  IMAD.HI.U32 R8, R5, -0x55555555, RZ ;  /* 0xaaaaaaab05087827 */ /* 0x000fca00078e00ff */
[----:B------:R-:W-:-:S05]  /*0500*/  SHF.R.U32.HI R8, RZ, 0x1, R8 ;  /* 0x00000001ff087819 */ /* 0x000fca0000011608 */
[----:B------:R-:W-:-:S05]  /*0510*/  IMAD R5, R8, -0x3, R5 ;  /* 0xfffffffd08057824 */ /* 0x000fca00078e0205 */
[----:B------:R-:W-:Y:S01]  /*0520*/  LEA R20, R5, R18, 0x2 ;  /* 0x0000001205147211 */ /* 0x000fe200078e10ff */
[----:B--2---:R0:W-:Y:S04]  /*0530*/  STL [R1+0x8c], R10 ;  /* 0x00008c0a01007387 */ /* 0x0041e80000100800 */
[----:B------:R1:W-:Y:S04]  /*0540*/  STL [R22+0x80], R9 ;  /* 0x0000800916007387 */ /* 0x0003e80000100800 */
[----:B------:R-:W2:Y:S04]  /*0550*/  LDL R14, [R20] ;  /* 0x00000000140e7983 */ /* 0x000ea80000100800 */
[----:B------:R-:W3:Y:S01]  /*0560*/  LDL R11, [R1+0x88] ;  /* 0x00008800010b7983 */ /* 0x000ee20000100800 */
[----:B------:R-:W-:Y:S01]  /*0570*/  SHF.R.U32.HI R8, RZ, 0x2, R27 ;  /* 0x00000002ff087819 */ /* 0x000fe2000001161b */
[----:B------:R-:W-:-:S03]  /*0580*/  IMAD.SHL.U32 R12, R15, 0x10, RZ ;  /* 0x000000100f0c7824 */ /* 0x000fc600078e00ff */
[----:B------:R-:W-:-:S05]  /*0590*/  LOP3.LUT R8, R8, R27, RZ, 0x3c, !PT ;  /* 0x0000001b08087212 */ /* 0x000fca00078e3cff */
[----:B------:R-:W-:-:S05]  /*05a0*/  IMAD.SHL.U32 R5, R8, 0x2, RZ ;  /* 0x0000000208057824 */ /* 0x000fca00078e00ff */
[----:B------:R-:W-:-:S04]  /*05b0*/  LOP3.LUT R5, R15, R12, R5, 0x96, !PT ;  /* 0x0000000c0f057212 */ /* 0x000fc800078e9605 */
[----:B------:R-:W-:Y:S01]  /*05c0*/  LOP3.LUT R5, R5, R8, RZ, 0x3c, !PT ;  /* 0x0000000805057212 */ /* 0x000fe200078e3cff */
[----:B------:R-:W-:-:S04]  /*05d0*/  VIADD R8, R4, 0x10974f ;  /* 0x0010974f04087836 */ /* 0x000fc80000000000 */
[----:B0-----:R-:W-:-:S04]  /*05e0*/  IMAD.IADD R10, R5, 0x1, R8 ;  /* 0x00000001050a7824 */ /* 0x001fc800078e0208 */
[----:B------:R-:W-:-:S05]  /*05f0*/  IMAD.SHL.U32 R10, R10, 0x4, RZ ;  /* 0x000000040a0a7824 */ /* 0x000fca00078e00ff */
[----:B------:R-:W-:-:S05]  /*0600*/  LOP3.LUT R10, R10, 0x4, RZ, 0xc0, !PT ;  /* 0x000000040a0a7812 */ /* 0x000fca00078ec0ff */
[----:B------:R-:W-:Y:S01]  /*0610*/  IMAD.IADD R13, R1, 0x1, R10 ;  /* 0x00000001010d7824 */ /* 0x000fe200078e020a */
[----:B--2---:R0:W-:Y:S04]  /*0620*/  STL [R1+0x88], R14 ;  /* 0x0000880e01007387 */ /* 0x0041e80000100800 */
[----:B---3--:R0:W-:Y:S04]  /*0630*/  STL [R20], R11 ;  /* 0x0000000b14007387 */ /* 0x0081e80000100800 */
[----:B-1----:R-:W2:Y:S04]  /*0640*/  LDL R22, [R13+0x80] ;  /* 0x000080000d167983 */ /* 0x002ea80000100800 */
[----:B------:R-:W3:Y:S01]  /*0650*/  LDL R10, [R1+0x84] ;  /* 0x00008400010a7983 */ /* 0x000ee20000100800 */
[----:B------:R-:W-:Y:S01]  /*0660*/  MOV R12, RZ ;  /* 0x000000ff000c7202 */ /* 0x000fe20000000f00 */
[----:B------:R-:W-:-:S02]  /*0670*/  IMAD.MOV.U32 R9, RZ, RZ, RZ ;  /* 0x000000ffff097224 */ /* 0x000fc400078e00ff */
[----:B--2---:R0:W-:Y:S04]  /*0680*/  STL [R1+0x84], R22 ;  /* 0x0000841601007387 */ /* 0x0041e80000100800 */
[----:B---3--:R0:W-:Y:S02]  /*0690*/  STL [R13+0x80], R10 ;  /* 0x0000800a0d007387 */ /* 0x0081e40000100800 */
.L_x_183:
[----:B0-----:R-:W-:-:S05]  /*06a0*/  IMAD.IADD R10, R1, 0x1, R12 ;  /* 0x00000001010a7824 */ /* 0x001fca00078e020c */
[----:B-12345:R-:W2:Y:S01]  /*06b0*/  LDL R11, [R10+0x80] ;  /* 0x000080000a0b7983 */ /* 0x03eea20000100800 */
[----:B------:R-:W-:Y:S01]  /*06c0*/  IMAD.MOV.U32 R13, RZ, RZ, 0x1 ;  /* 0x00000001ff0d7424 */ /* 0x000fe200078e00ff */
[----:B--2---:R-:W-:-:S13]  /*06d0*/  ISETP.GT.AND P0, PT, R11, 0x1, PT ;  /* 0x000000010b00780c */ /* 0x004fda0003f04270 */
[----:B------:R-:W-:Y:S05]  /*06e0*/  @P0 BRA `(.L_x_2) ;  /* 0x0000003000540947 */ /* 0x000fea0003800000 */
[----:B------:R-:W-:-:S05]  /*06f0*/  VIMNMX.U32 R10, PT, PT, R11, 0x2, PT ;  /* 0x000000020b0a7848 */ /* 0x000fca0003fe0000 */
[----:B------:R-:W-:-:S04]  /*0700*/  IMAD.SHL.U32 R14, R10, 0x4, RZ ;  /* 0x000000040a0e7824 */ /* 0x000fc800078e00ff */
[----:B------:R-:W0:Y:S02]  /*0710*/  LDC R10, c[0x2][R14] ;  /* 0x008000000e0a7b82 */ /* 0x000e240000000800 */
[----:B0-----:R-:W-:-:S04]  /*0720*/  SHF.R.S32.HI R11, RZ, 0x1f, R10 ;  /* 0x0000001fff0b7819 */ /* 0x001fc8000001140a */
.L_x_199:
[----:B------:R-:W-:Y:S05]  /*0730*/  BRX R10 -0x740                                      (*"BRANCH_TARGETS .L_x_200,.L_x_201,.L_x_179"*) ;  /* 0xfffffff80a307949 */ /* 0x000fea000383ffff */
.L_x_201:
[----:B------:R-:W2:Y:S01]  /*0740*/  LDL R14, [R1+0x4c] ;  /* 0x00004c00010e7983 */ /* 0x000ea20000100800 */
[----:B------:R-:W-:Y:S01]  /*0750*/  IMAD.MOV.U32 R10, RZ, RZ, 0x1 ;  /* 0x00000001ff0a7424 */ /* 0x000fe200078e00ff */
[----:B------:R-:W-:Y:S01]  /*0760*/  BSSY.RECONVERGENT B0, `(.L_x_3) ;  /* 0x0000012000007945 */ /* 0x000fe20003800200 */
[----:B------:R-:W-:Y:S02]  /*0770*/  HFMA2 R23, -RZ, RZ, 0, 1.78813934326171875e-07 ;  /* 0x00000003ff177431 */ /* 0x000fe400000001ff */
[----:B------:R-:W-:Y:S01]  /*0780*/  IMAD.MOV.U32 R11, RZ, RZ, -0x1 ;  /* 0xffffffffff0b7424 */ /* 0x000fe200078e00ff */
[----:B------:R-:W-:Y:S02]  /*0790*/  PRMT R10, RZ, 0x5410, R10 ;  /* 0x00005410ff0a7816 */ /* 0x000fe4000000000a */
[----:B--2---:R-:W-:-:S13]  /*07a0*/  ISETP.NE.AND P0, PT, R14, RZ, PT ;  /* 0x000000ff0e00720c */ /* 0x004fda0003f05270 */
[----:B------:R-:W-:Y:S05]  /*07b0*/  @!P0 BRA `(.L_x_4) ;  /* 0x0000000000308947 */ /* 0x000fea0003800000 */
[----:B------:R-:W-:-:S13]  /*07c0*/  ISETP.NE.AND P0, PT, R14, -0x1, PT ;  /* 0xffffffff0e00780c */ /* 0x000fda0003f05270 */
[----:B------:R-:W-:Y:S05]  /*07d0*/  @P0 BRA `(.L_x_5) ;  /* 0x00000000001c0947 */ /* 0x000fea0003800000 */
[----:B------:R-:W2:Y:S01]  /*07e0*/  LDL R14, [R1+0x50] ;  /* 0x00005000010e7983 */ /* 0x000ea20000100800 */
[----:B------:R-:W-:Y:S02]  /*07f0*/  IMAD.MOV.U32 R20, RZ, RZ, 0x1 ;  /* 0x00000001ff147424 */ /* 0x000fe400078e00ff */
[----:B------:R-:W-:-:S05]  /*0800*/  IMAD.MOV.U32 R10, RZ, RZ, 0x1 ;  /* 0x00000001ff0a7424 */ /* 0x000fca00078e00ff */
[----:B------:R-:W-:Y:S01]  /*0810*/  PRMT R10, R10, 0x5410, R20 ;  /* 0x000054100a0a7816 */ /* 0x000fe20000000014 */
[----:B--2---:R-:W-:-:S05]  /*0820*/  VIADD R14, R14, 0x1 ;  /* 0x000000010e0e7836 */ /* 0x004fca0000000000 */
[----:B------:R0:W-:Y:S01]  /*0830*/  STL [R1+0x50], R14 ;  /* 0x0000500e01007387 */ /* 0x0001e20000100800 */
[----:B------:R-:W-:Y:S05]  /*0840*/  BRA `(.L_x_4) ;  /* 0x00000000000c7947 */ /* 0x000fea0003800000 */
.L_x_5:
[----:B------:R-:W-:Y:S01]  /*0850*/  IMAD.MOV.U32 R11, RZ, RZ, R14 ;  /* 0x000000ffff0b7224 */ /* 0x000fe200078e000e */
[----:B------:R-:W-:Y:S01]  /*0860*/  PRMT R10, RZ, 0x5410, RZ ;  /* 0x00005410ff0a7816 */ /* 0x000fe200000000ff */
[----:B------:R-:W-:-:S07]  /*0870*/  IMAD.MOV.U32 R23, RZ, RZ, 0x2 ;  /* 0x00000002ff177424 */ /* 0x000fce00078e00ff */
.L_x_4:
[----:B------:R-:W-:Y:S05]  /*0880*/  BSYNC.RECONVERGENT B0 ;  /* 0x0000000000007941 */ /* 0x000fea0003800200 */
.L_x_3:
[----:B------:R-:W2:Y:S01]  /*0890*/  LDL R22, [R1+0x48] ;  /* 0x0000480001167983 */ /* 0x000ea20000100800 */
[----:B------:R-:W-:Y:S01]  /*08a0*/  BSSY.RECONVERGENT B0, `(.L_x_6) ;  /* 0x0000011000007945 */ /* 0x000fe20003800200 */
[----:B--2---:R-:W-:-:S13]  /*08b0*/  ISETP.NE.AND P0, PT, R22, RZ, PT ;  /* 0x000000ff1600720c */ /* 0x004fda0003f05270 */
[----:B------:R-:W-:Y:S05]  /*08c0*/  @!P0 BRA `(.L_x_7) ;  /* 0x0000000000388947 */ /* 0x000fea0003800000 */
[----:B------:R-:W-:-:S13]  /*08d0*/  ISETP.NE.AND P0, PT, R11, R22, PT ;  /* 0x000000160b00720c */ /* 0x000fda0003f05270 */
[C---:B------:R-:W-:Y:S01]  /*08e0*/  @P0 VIADD R11, R23.reuse, 0xffffffff ;  /* 0xffffffff170b0836 */ /* 0x040fe20000000000 */
[----:B------:R-:W-:-:S03]  /*08f0*/  @P0 LEA R25, R23, R2, 0x2 ;  /* 0x0000000217190211 */ /* 0x000fc600078e10ff */
[----:B------:R-:W-:Y:S02]  /*0900*/  @P0 IMAD.MOV.U32 R23, RZ, RZ, R11 ;  /* 0x000000ffff170224 */ /* 0x000fe400078e000b */
[----:B------:R1:W-:Y:S02]  /*0910*/  @P0 STL [R25], R22 ;  /* 0x0000001619000387 */ /* 0x0003e40000100800 */
[----:B------:R-:W-:Y:S02]  /*0920*/  @!P0 IMAD R27, R23, 0x4, R2 ;  /* 0x00000004171b8824 */ /* 0x000fe400078e0202 */
[----:B------:R1:W5:Y:S04]  /*0930*/  @P0 LDL R11, [R1+0x48] ;  /* 0x00004800010b0983 */ /* 0x0003680000100800 */
[----:B0-----:R-:W2:Y:S01]  /*0940*/  @!P0 LDL R14, [R27+0x4] ;  /* 0x000004001b0e8983 */ /* 0x001ea20000100800 */
[----:B------:R-:W-:Y:S01]  /*0950*/  IMAD.MOV.U32 R20, RZ, RZ, 0x1 ;  /* 0x00000001ff147424 */ /* 0x000fe200078e00ff */
[----:B------:R-:W-:-:S04]  /*0960*/  @P0 PRMT R10, R10, 0x7632, R10 ;  /* 0x000076320a0a0816 */ /* 0x000fc8000000000a */
[----:B------:R-:W-:Y:S01]  /*0970*/  @!P0 PRMT R10, R20, 0x7610, R10 ;  /* 0x00007610140a8816 */ /* 0x000fe2000000000a */
[----:B--2---:R-:W-:-:S05]  /*0980*/  @!P0 VIADD R14, R14, 0x1 ;  /* 0x000000010e0e8836 */ /* 0x004fca0000000000 */
[----:B------:R1:W-:Y:S01]  /*0990*/  @!P0 STL [R27+0x4], R14 ;  /* 0x0000040e1b008387 */ /* 0x0003e20000100800 */
[----:B------:R-:W-:-:S07]  /*09a0*/  @!P0 IMAD.MOV.U32 R11, RZ, RZ, -0x1 ;  /* 0xffffffffff0b8424 */ /* 0x000fce00078e00ff */
.L_x_7:
[----:B------:R-:W-:Y:S05]  /*09b0*/  BSYNC.RECONVERGENT B0 ;  /* 0x0000000000007941 */ /* 0x000fea0003800200 */
.L_x_6:
[----:B-1----:R-:W2:Y:S01]  /*09c0*/  LDL R22, [R1+0x44] ;  /* 0x0000440001167983 */ /* 0x002ea20000100800 */
[----:B------:R-:W-:Y:S01]  /*09d0*/  BSSY.RECONVERGENT B0, `(.L_x_8) ;  /* 0x0000013000007945 */ /* 0x000fe20003800200 */
[----:B--2---:R-:W-:-:S13]  /*09e0*/  ISETP.NE.AND P0, PT, R22, RZ, PT ;  /* 0x000000ff1600720c */ /* 0x004fda0003f05270 */
[----:B------:R-:W-:Y:S05]  /*09f0*/  @!P0 BRA `(.L_x_9) ;  /* 0x0000000000408947 */ /* 0x000fea0003800000 */
[----:B-----5:R-:W-:-:S13]  /*0a00*/  ISETP.NE.AND P0, PT, R11, R22, PT ;  /* 0x000000160b00720c */ /* 0x020fda0003f05270 */
[C---:B------:R-:W-:Y:S01]  /*0a10*/  @P0 VIADD R11, R23.reuse, 0xffffffff ;  /* 0xffffffff170b0836 */ /* 0x040fe20000000000 */
[C---:B------:R-:W-:Y:S02]  /*0a20*/  @P0 ISETP.NE.AND P1, PT, R23.reuse, 0x1, PT ;  /* 0x000000011700080c */ /* 0x040fe40003f25270 */
[----:B------:R-:W-:Y:S01]  /*0a30*/  @P0 LEA R25, R23, R2, 0x2 ;  /* 0x0000000217190211 */ /* 0x000fe200078e10ff */
[----:B------:R-:W-:-:S04]  /*0a40*/  @P0 IMAD.MOV.U32 R23, RZ, RZ, R11 ;  /* 0x000000ffff170224 */ /* 0x000fc800078e000b */
[----:B------:R-:W-:Y:S01]  /*0a50*/  @!P0 IMAD R27, R23, 0x4, R2 ;  /* 0x00000004171b8824 */ /* 0x000fe200078e0202 */
[----:B------:R1:W-:Y:S04]  /*0a60*/  @P0 STL [R25], R22 ;  /* 0x0000001619000387 */ /* 0x0003e80000100800 */
[----:B------:R-:W2:Y:S04]  /*0a70*/  @!P0 LDL R20, [R27+0x4] ;  /* 0x000004001b148983 */ /* 0x000ea80000100800 */
[----:B------:R1:W5:Y:S01]  /*0a80*/  @P0 LDL R11, [R1+0x44] ;  /* 0x00004400010b0983 */ /* 0x0003620000100800 */
[----:B0-----:R-:W-:-:S04]  /*0a90*/  @P0 SEL R14, R10, 0x1, !P1 ;  /* 0x000000010a0e0807 */ /* 0x001fc80004800000 */
[----:B------:R-:W-:Y:S01]  /*0aa0*/  @P0 PRMT R10, R14, 0x7610, R10 ;  /* 0x000076100e0a0816 */ /* 0x000fe2000000000a */
[----:B------:R-:W-:-:S05]  /*0ab0*/  IMAD.MOV.U32 R14, RZ, RZ, 0x1 ;  /* 0x00000001ff0e7424 */ /* 0x000fca00078e00ff */
[----:B------:R-:W-:Y:S01]  /*0ac0*/  @!P0 PRMT R10, R14, 0x7610, R10 ;  /* 0x000076100e0a8816 */ /* 0x000fe2000000000a */
[----:B--2---:R-:W-:Y:S02]  /*0ad0*/  @!P0 VIADD R20, R20, 0x1 ;  /* 0x0000000114148836 */ /* 0x004fe40000000000 */
[----:B------:R-:W-:-:S03]  /*0ae0*/  @!P0 IMAD.MOV.U32 R11, RZ, RZ, -0x1 ;  /* 0xffffffffff0b8424 */ /* 0x000fc600078e00ff */
[----:B------:R1:W-:Y:S04]  /*0af0*/  @!P0 STL [R27+0x4], R20 ;  /* 0x000004141b008387 */ /* 0x0003e80000100800 */
.L_x_9:
[----:B------:R-:W-:Y:S05]  /*0b00*/  BSYNC.RECONVERGENT B0 ;  /* 0x0000000000007941 */ /* 0x000fea0003800200 */
.L_x_8:
[----:B0-----:R-:W2:Y:S01]  /*0b10*/  LDL R14, [R1+0x40] ;  /* 0x00004000010e7983 */ /* 0x001ea20000100800 */
[----:B------:R-:W-:Y:S01]  /*0b20*/  BSSY.RECONVERGENT B0, `(.L_x_10) ;  /* 0x0000011000007945 */ /* 0x000fe20003800200 */
[----:B--2---:R-:W-:-:S13]  /*0b30*/  ISETP.NE.AND P0, PT, R14, RZ, PT ;  /* 0x000000ff0e00720c */ /* 0x004fda0003f05270 */
[----:B------:R-:W-:Y:S05]  /*0b40*/  @!P0 BRA `(.L_x_11) ;  /* 0x0000000000388947 */ /* 0x000fea0003800000 */
[----:B-----5:R-:W-:-:S13]  /*0b50*/  ISETP.NE.AND P0, PT, R11, R14, PT ;  /* 0x0000000e0b00720c */ /* 0x020fda0003f05270 */
[C---:B-1----:R-:W-:Y:S01]  /*0b60*/  @P0 IMAD R25, R23.reuse, 0x4, R2 ;  /* 0x0000000417190824 */ /* 0x042fe200078e0202 */
[C---:B------:R-:W-:Y:S02]  /*0b70*/  @P0 ISETP.NE.AND P1, PT, R23.reuse, RZ, PT ;  /* 0x000000ff1700020c */ /* 0x040fe40003f25270 */
[----:B------:R-:W-:Y:S02]  /*0b80*/  @P0 IADD3 R20, PT, PT, R23, -0x1, RZ ;  /* 0xffffffff17140810 */ /* 0x000fe40007ffe0ff */
[----:B------:R0:W-:Y:S01]  /*0b90*/  @P0 STL [R25], R14 ;  /* 0x0000000e19000387 */ /* 0x0001e20000100800 */
[----:B------:R-:W-:Y:S02]  /*0ba0*/  @P0 SEL R11, R10, 0x1, !P1 ;  /* 0x000000010a0b0807 */ /* 0x000fe40004800000 */
[----:B------:R-:W-:Y:S02]  /*0bb0*/  @P0 IMAD.MOV.U32 R23, RZ, RZ, R20 ;  /* 0x000000ffff170224 */ /* 0x000fe400078e0014 */
[----:B------:R-:W-:Y:S01]  /*0bc0*/  @P0 PRMT R10, R11, 0x7610, R10 ;  /* 0x000076100b0a0816 */ /* 0x000fe2000000000a */
[----:B------:R-:W-:Y:S06]  /*0bd0*/  @P0 BRA `(.L_x_11) ;  /* 0x0000000000140947 */ /* 0x000fec0003800000 */
[----:B0-----:R-:W-:-:S05]  /*0be0*/  IMAD R14, R23, 0x4, R2 ;  /* 0x00000004170e7824 */ /* 0x001fca00078e0202 */
[----:B------:R-:W2:Y:S02]  /*0bf0*/  LDL R10, [R14+0x4] ;  /* 0x000004000e0a7983 */ /* 0x000ea40000100800 */
[----:B--2---:R-:W-:Y:S02]  /*0c00*/  VIADD R11, R10, 0x1 ;  /* 0x000000010a0b7836 */ /* 0x004fe40000000000 */
[----:B------:R-:W-:-:S03]  /*0c10*/  IMAD.MOV.U32 R10, RZ, RZ, 0x1 ;  /* 0x00000001ff0a7424 */ /* 0x000fc600078e00ff */
[----:B------:R2:W-:Y:S04]  /*0c20*/  STL [R14+0x4], R11 ;  /* 0x0000040b0e007387 */ /* 0x0005e80000100800 */
.L_x_11:
[----:B------:R-:W-:Y:S05]  /*0c30*/  BSYNC.RECONVERGENT B0 ;  /* 0x0000000000007941 */ /* 0x000fea0003800200 */
.L_x_10:
[----:B------:R-:W-:Y:S01]  /*0c40*/  ISETP.GE.AND P0, PT, R23, RZ, PT ;  /* 0x000000ff1700720c */ /* 0x000fe20003f06270 */
[----:B------:R-:W-:-:S12]  /*0c50*/  BSSY.RECONVERGENT B0, `(.L_x_12) ;  /* 0x0000012000007945 */ /* 0x000fd80003800200 */
[----:B------:R-:W-:Y:S05]  /*0c60*/  @!P0 BRA `(.L_x_13) ;  /* 0x0000000000408947 */ /* 0x000fea0003800000 */
[C---:B--2--5:R-:W-:Y:S01]  /*0c70*/  IMAD R11, R23.reuse, 0x4, R2 ;  /* 0x00000004170b7824 */ /* 0x064fe200078e0202 */
[----:B------:R-:W-:-:S04]  /*0c80*/  ISETP.NE.AND P0, PT, R23, RZ, PT ;  /* 0x000000ff1700720c */ /* 0x000fc80003f05270 */
[----:B------:R3:W-:Y:S09]  /*0c90*/  STL [R11], RZ ;  /* 0x000000ff0b007387 */ /* 0x0007f20000100800 */
[----:B---3--:R-:W-:Y:S05]  /*0ca0*/  @!P0 BRA `(.L_x_13) ;  /* 0x0000000000308947 */ /* 0x008fea0003800000 */
[C---:B------:R-:W-:Y:S01]  /*0cb0*/  VIADD R11, R23.reuse, 0xffffffff ;  /* 0xffffffff170b7836 */ /* 0x040fe20000000000 */
[----:B------:R-:W-:-:S04]  /*0cc0*/  ISETP.NE.AND P0, PT, R23, 0x1, PT ;  /* 0x000000011700780c */ /* 0x000fc80003f05270 */
[----:B------:R-:W-:-:S05]  /*0cd0*/  LEA R11, R11, R2, 0x2 ;  /* 0x000000020b0b7211 */ /* 0x000fca00078e10ff */
[----:B------:R3:W-:Y:S04]  /*0ce0*/  STL [R11], RZ ;  /* 0x000000ff0b007387 */ /* 0x0007e80000100800 */
[----:B------:R-:W-:Y:S05]  /*0cf0*/  @!P0 BRA `(.L_x_13) ;  /* 0x00000000001c8947 */ /* 0x000fea0003800000 */
[C---:B------:R-:W-:Y:S01]  /*0d00*/  ISETP.NE.AND P0, PT, R23.reuse, 0x2, PT ;  /* 0x000000021700780c */ /* 0x040fe20003f05270 */
[----:B---3--:R-:W-:-:S04]  /*0d10*/  VIADD R11, R23, 0xfffffffe ;  /* 0xfffffffe170b7836 */ /* 0x008fc80000000000 */
[----:B------:R-:W-:-:S05]  /*0d20*/  IMAD R11, R11, 0x4, R2 ;  /* 0x000000040b0b7824 */ /* 0x000fca00078e0202 */
[----:B------:R4:W-:Y:S03]  /*0d30*/  STL [R11], RZ ;  /* 0x000000ff0b007387 */ /* 0x0009e60000100800 */
[----:B------:R-:W-:-:S04]  /*0d40*/  @P0 VIADD R23, R23, 0xfffffffd ;  /* 0xfffffffd17170836 */ /* 0x000fc80000000000 */
[----:B------:R-:W-:-:S05]  /*0d50*/  @P0 IMAD R23, R23, 0x4, R2 ;  /* 0x0000000417170824 */ /* 0x000fca00078e0202 */
[----:B------:R4:W-:Y:S02]  /*0d60*/  @P0 STL [R23], RZ ;  /* 0x000000ff17000387 */ /* 0x0009e40000100800 */
.L_x_13:
[----:B------:R-:W-:Y:S05]  /*0d70*/  BSYNC.RECONVERGENT B0 ;  /* 0x0000000000007941 */ /* 0x000fea0003800200 */
.L_x_12:
[----:B-1----:R-:W2:Y:S01]  /*0d80*/  LDL R20, [R1+0x5c] ;  /* 0x00005c0001147983 */ /* 0x002ea20000100800 */
[----:B------:R-:W-:Y:S01]  /*0d90*/  BSSY.RECONVERGENT B0, `(.L_x_14) ;  /* 0x0000011000007945 */ /* 0x000fe20003800200 */
[----:B--2345:R-:W-:Y:S02]  /*0da0*/  IMAD.MOV.U32 R11, RZ, RZ, -0x1 ;  /* 0xffffffffff0b7424 */ /* 0x03cfe400078e00ff */
[----:B------:R-:W-:Y:S01]  /*0db0*/  IMAD.MOV.U32 R23, RZ, RZ, 0x3 ;  /* 0x00000003ff177424 */ /* 0x000fe200078e00ff */
[----:B------:R-:W-:-:S13]  /*0dc0*/  ISETP.NE.AND P0, PT, R20, -0x1, PT ;  /* 0xffffffff1400780c */ /* 0x000fda0003f05270 */
[----:B------:R-:W-:Y:S05]  /*0dd0*/  @!P0 BRA `(.L_x_15) ;  /* 0x00000000001c8947 */ /* 0x000fea0003800000 */
[----:B------:R-:W-:Y:S02]  /*0de0*/  ISETP.NE.AND P0, PT, R20, RZ, PT ;  /* 0x000000ff1400720c */ /* 0x000fe40003f05270 */
[----:B0-----:R-:W-:-:S11]  /*0df0*/  MOV R14, 0x1 ;  /* 0x00000001000e7802 */ /* 0x001fd60000000f00 */
[----:B------:R-:W-:Y:S05]  /*0e00*/  @!P0 BRA `(.L_x_16) ;  /* 0x0000000000248947 */ /* 0x000fea0003800000 */
[----:B------:R-:W-:Y:S01]  /*0e10*/  IMAD.MOV.U32 R11, RZ, RZ, R20 ;  /* 0x000000ffff0b7224 */ /* 0x000fe200078e0014 */
[----:B------:R-:W-:Y:S01]  /*0e20*/  PRMT R14, R10, 0x7610, R14 ;  /* 0x000076100a0e7816 */ /* 0x000fe2000000000e */
[----:B------:R-:W-:Y:S01]  /*0e30*/  IMAD.MOV.U32 R23, RZ, RZ, 0x2 ;  /* 0x00000002ff177424 */ /* 0x000fe200078e00ff */
[----:B------:R-:W-:Y:S06]  /*0e40*/  BRA `(.L_x_16) ;  /* 0x0000000000147947 */ /* 0x000fec0003800000 */
.L_x_15:
[----:B------:R-:W2:Y:S01]  /*0e50*/  LDL R20, [R1+0x60] ;  /* 0x0000600001147983 */ /* 0x000ea20000100800 */
[----:B0-----:R-:W-:Y:S02]  /*0e60*/  IMAD.MOV.U32 R14, RZ, RZ, 0x1 ;  /* 0x00000001ff0e7424 */ /* 0x001fe400078e00ff */
[----:B------:R-:W-:Y:S02]  /*0e70*/  IMAD.MOV.U32 R10, RZ, RZ, 0x1 ;  /* 0x00000001ff0a7424 */ /* 0x000fe400078e00ff */
[----:B--2---:R-:W-:-:S05]  /*0e80*/  VIADD R20, R20, 0x1 ;  /* 0x0000000114147836 */ /* 0x004fca0000000000 */
[----:B------:R0:W-:Y:S02]  /*0e90*/  STL [R1+0x60], R20 ;  /* 0x0000601401007387 */ /* 0x0001e40000100800 */
.L_x_16:
[----:B------:R-:W-:Y:S05]  /*0ea0*/  BSYNC.RECONVERGENT B0 ;  /* 0x0000000000007941 */ /* 0x000fea0003800200 */
.L_x_14:
[----:B------:R-:W2:Y:S01]  /*0eb0*/  LDL R24, [R1+0x58] ;  /* 0x0000580001187983 */ /* 0x000ea20000100800 */
[----:B------:R-:W-:Y:S01]  /*0ec0*/  BSSY.RECONVERGENT B0, `(.L_x_17) ;  /* 0x0000011000007945 */ /* 0x000fe20003800200 */
[----:B--2---:R-:W-:-:S13]  /*0ed0*/  ISETP.NE.AND P0, PT, R24, RZ, PT ;  /* 0x000000ff1800720c */ /* 0x004fda0003f05270 */
[----:B------:R-:W-:Y:S05]  /*0ee0*/  @!P0 BRA `(.L_x_18) ;  /* 0x0000000000388947 */ /* 0x000fea0003800000 */
[----:B------:R-:W-:-:S13]  /*0ef0*/  ISETP.NE.AND P0, PT, R11, R24, PT ;  /* 0x000000180b00720c */ /* 0x000fda0003f05270 */
[C---:B------:R-:W-:Y:S01]  /*0f00*/  @P0 VIADD R10, R23.reuse, 0xffffffff ;  /* 0xffffffff170a0836 */ /* 0x040fe20000000000 */
[----:B------:R-:W-:-:S03]  /*0f10*/  @P0 LEA R25, R23, R2, 0x2 ;  /* 0x0000000217190211 */ /* 0x000fc600078e10ff */
[--C-:B------:R-:W-:Y:S02]  /*0f20*/  @P0 IMAD.MOV.U32 R23, RZ, RZ, R10.reuse ;  /* 0x000000ffff170224 */ /* 0x100fe400078e000a */
[----:B------:R1:W-:Y:S02]  /*0f30*/  @P0 STL [R25+0x10], R24 ;  /* 0x0000101819000387 */ /* 0x0003e40000100800 */
        /* <DEDUP_REMOVED lines=9> */
.L_x_18:
[----:B------:R-:W-:Y:S05]  /*0fd0*/  BSYNC.RECONVERGENT B0 ;  /* 0x0000000000007941 */ /* 0x000fea0003800200 */
.L_x_17:
[----:B------:R-:W2:Y:S01]  /*0fe0*/  LDL R22, [R1+0x54] ;  /* 0x0000540001167983 */ /* 0x000ea20000100800 */
[----:B------:R-:W-:Y:S01]  /*0ff0*/  BSSY.RECONVERGENT B0, `(.L_x_19) ;  /* 0x0000013000007945 */ /* 0x000fe20003800200 */
[----:B--2---:R-:W-:-:S13]  /*1000*/  ISETP.NE.AND P0, PT, R22, RZ, PT ;  /* 0x000000ff1600720c */ /* 0x004fda0003f05270 */
[----:B------:R-:W-:Y:S05]  /*1010*/  @!P0 BRA `(.L_x_20) ;  /* 0x0000000000408947 */ /* 0x000fea0003800000 */
[----:B-----5:R-:W-:-:S13]  /*1020*/  ISETP.NE.AND P0, PT, R11, R22, PT ;  /* 0x000000160b00720c */ /* 0x020fda0003f05270 */
[C---:B------:R-:W-:Y:S01]  /*1030*/  @P0 VIADD R11, R23.reuse, 0xffffffff ;  /* 0xffffffff170b0836 */ /* 0x040fe20000000000 */
[C---:B------:R-:W-:Y:S02]  /*1040*/  @P0 ISETP.NE.AND P1, PT, R23.reuse, 0x1, PT ;  /* 0x000000011700080c */ /* 0x040fe40003f25270 */
[----:B-1----:R-:W-:Y:S01]  /*1050*/  @P0 LEA R25, R23, R2, 0x2 ;  /* 0x0000000217190211 */ /* 0x002fe200078e10ff */
[----:B------:R-:W-:-:S04]  /*1060*/  @P0 IMAD.MOV.U32 R23, RZ, RZ, R11 ;  /* 0x000000ffff170224 */ /* 0x000fc800078e000b */
[----:B------:R-:W-:Y:S01]  /*1070*/  @!P0 IMAD R27, R23, 0x4, R29 ;  /* 0x00000004171b8824 */ /* 0x000fe200078e021d */
[----:B------:R2:W-:Y:S04]  /*1080*/  @P0 STL [R25+0x10], R22 ;  /* 0x0000101619000387 */ /* 0x0005e80000100800 */
[----:B0-----:R-:W3:Y:S04]  /*1090*/  @!P0 LDL R20, [R27+0x4] ;  /* 0x000004001b148983 */ /* 0x001ee80000100800 */
[----:B------:R2:W5:Y:S01]  /*10a0*/  @P0 LDL R11, [R1+0x54] ;  /* 0x00005400010b0983 */ /* 0x0005620000100800 */
[----:B------:R-:W-:-:S04]  /*10b0*/  @P0 SEL R14, R10, 0x1, !P1 ;  /* 0x000000010a0e0807 */ /* 0x000fc80004800000 */
[----:B------:R-:W-:Y:S01]  /*10c0*/  @P0 PRMT R10, R14, 0x7610, R10 ;  /* 0x000076100e0a0816 */ /* 0x000fe2000000000a */
[----:B------:R-:W-:-:S05]  /*10d0*/  IMAD.MOV.U32 R14, RZ, RZ, 0x1 ;  /* 0x00000001ff0e7424 */ /* 0x000fca00078e00ff */
[----:B------:R-:W-:Y:S01]  /*10e0*/  @!P0 PRMT R10, R14, 0x7610, R10 ;  /* 0x000076100e0a8816 */ /* 0x000fe2000000000a */
[----:B---3--:R-:W-:Y:S02]  /*10f0*/  @!P0 VIADD R20, R20, 0x1 ;  /* 0x0000000114148836 */ /* 0x008fe40000000000 */
[----:B------:R-:W-:-:S03]  /*1100*/  @!P0 IMAD.MOV.U32 R11, RZ, RZ, -0x1 ;  /* 0xffffffffff0b8424 */ /* 0x000fc600078e00ff */
[----:B------:R2:W-:Y:S04]  /*1110*/  @!P0 STL [R27+0x4], R20 ;  /* 0x000004141b008387 */ /* 0x0005e80000100800 */
.L_x_20:
[----:B------:R-:W-:Y:S05]  /*1120*/  BSYNC.RECONVERGENT B0 ;  /* 0x0000000000007941 */ /* 0x000fea0003800200 */
.L_x_19:
[----:B------:R-:W3:Y:S01]  /*1130*/  LDL R14, [R1+0x50] ;  /* 0x00005000010e7983 */ /* 0x000ee20000100800 */
[----:B------:R-:W-:Y:S01]  /*1140*/  BSSY.RECONVERGENT B0, `(.L_x_21) ;  /* 0x0000011000007945 */ /* 0x000fe20003800200 */
[----:B---3--:R-:W-:-:S13]  /*1150*/  ISETP.NE.AND P0, PT, R14, RZ, PT ;  /* 0x000000ff0e00720c */ /* 0x008fda0003f05270 */
[----:B------:R-:W-:Y:S05]  /*1160*/  @!P0 BRA `(.L_x_22) ;  /* 0x0000000000388947 */ /* 0x000fea0003800000 */
[----:B-----5:R-:W-:-:S13]  /*1170*/  ISETP.NE.AND P0, PT, R11, R14, PT ;  /* 0x0000000e0b00720c */ /* 0x020fda0003f05270 */
[C---:B-12---:R-:W-:Y:S01]  /*1180*/  @P0 IMAD R25, R23.reuse, 0x4, R2 ;  /* 0x0000000417190824 */ /* 0x046fe200078e0202 */
[C---:B------:R-:W-:Y:S02]  /*1190*/  @P0 ISETP.NE.AND P1, PT, R23.reuse, RZ, PT ;  /* 0x000000ff1700020c */ /* 0x040fe40003f25270 */
[----:B0-----:R-:W-:Y:S02]  /*11a0*/  @P0 IADD3 R20, PT, PT, R23, -0x1, RZ ;  /* 0xffffffff17140810 */ /* 0x001fe40007ffe0ff */
[----:B------:R3:W-:Y:S01]  /*11b0*/  @P0 STL [R25+0x10], R14 ;  /* 0x0000100e19000387 */ /* 0x0007e20000100800 */
[----:B------:R-:W-:Y:S02]  /*11c0*/  @P0 SEL R11, R10, 0x1, !P1 ;  /* 0x000000010a0b0807 */ /* 0x000fe40004800000 */
[----:B------:R-:W-:Y:S02]  /*11d0*/  @P0 IMAD.MOV.U32 R23, RZ, RZ, R20 ;  /* 0x000000ffff170224 */ /* 0x000fe400078e0014 */
[----:B------:R-:W-:Y:S01]  /*11e0*/  @P0 PRMT R10, R11, 0x7610, R10 ;  /* 0x000076100b0a0816 */ /* 0x000fe2000000000a */
[----:B------:R-:W-:Y:S06]  /*11f0*/  @P0 BRA `(.L_x_22) ;  /* 0x0000000000140947 */ /* 0x000fec0003800000 */
[----:B---3--:R-:W-:-:S05]  /*1200*/  IMAD R14, R23, 0x4, R29 ;  /* 0x00000004170e7824 */ /* 0x008fca00078e021d */
[----:B------:R-:W2:Y:S02]  /*1210*/  LDL R10, [R14+0x4] ;  /* 0x000004000e0a7983 */ /* 0x000ea40000100800 */
[----:B--2---:R-:W-:Y:S02]  /*1220*/  VIADD R11, R10, 0x1 ;  /* 0x000000010a0b7836 */ /* 0x004fe40000000000 */
[----:B------:R-:W-:-:S03]  /*1230*/  IMAD.MOV.U32 R10, RZ, RZ, 0x1 ;  /* 0x00000001ff0a7424 */ /* 0x000fc600078e00ff */
[----:B------:R4:W-:Y:S04]  /*1240*/  STL [R14+0x4], R11 ;  /* 0x0000040b0e007387 */ /* 0x0009e80000100800 */
.L_x_22:
[----:B------:R-:W-:Y:S05]  /*1250*/  BSYNC.RECONVERGENT B0 ;  /* 0x0000000000007941 */ /* 0x000fea0003800200 */
.L_x_21:
[----:B------:R-:W-:Y:S01]  /*1260*/  ISETP.GE.AND P0, PT, R23, RZ, PT ;  /* 0x000000ff1700720c */ /* 0x000fe20003f06270 */
[----:B------:R-:W-:-:S12]  /*1270*/  BSSY.RECONVERGENT B0, `(.L_x_23) ;  /* 0x0000012000007945 */ /* 0x000fd80003800200 */
[----:B------:R-:W-:Y:S05]  /*1280*/  @!P0 BRA `(.L_x_24) ;  /* 0x0000000000408947 */ /* 0x000fea0003800000 */
[C---:B----45:R-:W-:Y:S01]  /*1290*/  IMAD R11, R23.reuse, 0x4, R2 ;  /* 0x00000004170b7824 */ /* 0x070fe200078e0202 */
[----:B------:R-:W-:-:S04]  /*12a0*/  ISETP.NE.AND P0, PT, R23, RZ, PT ;  /* 0x000000ff1700720c */ /* 0x000fc80003f05270 */
[----:B------:R4:W-:Y:S09]  /*12b0*/  STL [R11+0x10], RZ ;  /* 0x000010ff0b007387 */ /* 0x0009f20000100800 */
[----:B----4-:R-:W-:Y:S05]  /*12c0*/  @!P0 BRA `(.L_x_24) ;  /* 0x0000000000308947 */ /* 0x010fea0003800000 */
[C---:B------:R-:W-:Y:S02]  /*12d0*/  IADD3 R11, PT, PT, R23.reuse, -0x1, RZ ;  /* 0xffffffff170b7810 */ /* 0x040fe40007ffe0ff */
[----:B------:R-:W-:-:S03]  /*12e0*/  ISETP.NE.AND P0, PT, R23, 0x1, PT ;  /* 0x000000011700780c */ /* 0x000fc60003f05270 */
[----:B------:R-:W-:-:S05]  /*12f0*/  IMAD R11, R11, 0x4, R2 ;  /* 0x000000040b0b7824 */ /* 0x000fca00078e0202 */
[----:B------:R4:W-:Y:S05]  /*1300*/  STL [R11+0x10], RZ ;  /* 0x000010ff0b007387 */ /* 0x0009ea0000100800 */
[----:B------:R-:W-:Y:S05]  /*1310*/  @!P0 BRA `(.L_x_24) ;  /* 0x00000000001c8947 */ /* 0x000fea0003800000 */
[C---:B------:R-:W-:Y:S01]  /*1320*/  ISETP.NE.AND P0, PT, R23.reuse, 0x2, PT ;  /* 0x000000021700780c */ /* 0x040fe20003f05270 */
[----:B----4-:R-:W-:-:S04]  /*1330*/  VIADD R11, R23, 0xfffffffe ;  /* 0xfffffffe170b7836 */ /* 0x010fc80000000000 */
[----:B------:R-:W-:-:S05]  /*1340*/  IMAD R11, R11, 0x4, R2 ;  /* 0x000000040b0b7824 */ /* 0x000fca00078e0202 */
[----:B------:R4:W-:Y:S03]  /*1350*/  STL [R11+0x10], RZ ;  /* 0x000010ff0b007387 */ /* 0x0009e60000100800 */
[----:B------:R-:W-:-:S04]  /*1360*/  @P0 VIADD R23, R23, 0xfffffffd ;  /* 0xfffffffd17170836 */ /* 0x000fc80000000000 */
[----:B------:R-:W-:-:S05]  /*1370*/  @P0 IMAD R23, R23, 0x4, R2 ;  /* 0x0000000417170824 */ /* 0x000fca00078e0202 */
[----:B------:R4:W-:Y:S02]  /*1380*/  @P0 STL [R23+0x10], RZ ;  /* 0x000010ff17000387 */ /* 0x0009e40000100800 */
.L_x_24:
[----:B------:R-:W-:Y:S05]  /*1390*/  BSYNC.RECONVERGENT B0 ;  /* 0x0000000000007941 */ /* 0x000fea0003800200 */
.L_x_23:
[----:B012---:R-:W2:Y:S01]  /*13a0*/  LDL R20, [R1+0x6c] ;  /* 0x00006c0001147983 */ /* 0x007ea20000100800 */
[----:B------:R-:W-:Y:S01]  /*13b0*/  BSSY.RECONVERGENT B0, `(.L_x_25) ;  /* 0x0000011000007945 */ /* 0x000fe20003800200 */
[----:B----45:R-:W-:Y:S01]  /*13c0*/  MOV R11, 0xffffffff ;  /* 0xffffffff000b7802 */ /* 0x030fe20000000f00 */
[----:B------:R-:W-:Y:S01]  /*13d0*/  IMAD.MOV.U32 R23, RZ, RZ, 0x3 ;  /* 0x00000003ff177424 */ /* 0x000fe200078e00ff */
[----:B--2---:R-:W-:-:S13]  /*13e0*/  ISETP.NE.AND P0, PT, R20, -0x1, PT ;  /* 0xffffffff1400780c */ /* 0x004fda0003f05270 */
[----:B------:R-:W-:Y:S05]  /*13f0*/  @!P0 BRA `(.L_x_26) ;  /* 0x00000000001c8947 */ /* 0x000fea0003800000 */
[----:B------:R-:W-:Y:S01]  /*1400*/  ISETP.NE.AND P0, PT, R20, RZ, PT ;  /* 0x000000ff1400720c */ /* 0x000fe20003f05270 */
[----:B---3--:R-:W-:-:S12]  /*1410*/  IMAD.MOV.U32 R14, RZ, RZ, 0x1 ;  /* 0x00000001ff0e7424 */ /* 0x008fd800078e00ff */
[----:B------:R-:W-:Y:S05]  /*1420*/  @!P0 BRA `(.L_x_27) ;  /* 0x0000000000248947 */ /* 0x000fea0003800000 */
[----:B------:R-:W-:Y:S01]  /*1430*/  IMAD.MOV.U32 R11, RZ, RZ, R20 ;  /* 0x000000ffff0b7224 */ /* 0x000fe200078e0014 */
[----:B------:R-:W-:Y:S01]  /*1440*/  PRMT R14, R10, 0x7610, R14 ;  /* 0x000076100a0e7816 */ /* 0x000fe2000000000e */
[----:B------:R-:W-:Y:S01]  /*1450*/  IMAD.MOV.U32 R23, RZ, RZ, 0x2 ;  /* 0x00000002ff177424 */ /* 0x000fe200078e00ff */
[----:B------:R-:W-:Y:S06]  /*1460*/  BRA `(.L_x_27) ;  /* 0x0000000000147947 */ /* 0x000fec0003800000 */
.L_x_26:
[----:B------:R-:W2:Y:S01]  /*1470*/  LDL R20, [R1+0x70] ;  /* 0x0000700001147983 */ /* 0x000ea20000100800 */
[----:B---3--:R-:W-:Y:S02]  /*1480*/  HFMA2 R14, -RZ, RZ, 0, 5.9604644775390625e-08 ;  /* 0x00000001ff0e7431 */ /* 0x008fe400000001ff */
[----:B------:R-:W-:Y:S02]  /*1490*/  IMAD.MOV.U32 R10, RZ, RZ, 0x1 ;  /* 0x00000001ff0a7424 */ /* 0x000fe400078e00ff */
[----:B--2---:R-:W-:-:S05]  /*14a0*/  VIADD R20, R20, 0x1 ;  /* 0x0000000114147836 */ /* 0x004fca0000000000 */
[----:B------:R0:W-:Y:S02]  /*14b0*/  STL [R1+0x70], R20 ;  /* 0x0000701401007387 */ /* 0x0001e40000100800 */
.L_x_27:
[----:B------:R-:W-:Y:S05]  /*14c0*/  BSYNC.RECONVERGENT B0 ;  /* 0x0000000000007941 */ /* 0x000fea0003800200 */
.L_x_25:
[----:B------:R-:W2:Y:S01]  /*14d0*/  LDL R24, [R1+0x68] ;  /* 0x0000680001187983 */ /* 0x000ea20000100800 */
[----:B------:R-:W-:Y:S01]  /*14e0*/  BSSY.RECONVERGENT B0, `(.L_x_28) ;  /* 0x0000011000007945 */ /* 0x000fe20003800200 */
[----:B--2---:R-:W-:-:S13]  /*14f0*/  ISETP.NE.AND P0, PT, R24, RZ, PT ;  /* 0x000000ff1800720c */ /* 0x004fda0003f05270 */
[----:B------:R-:W-:Y:S05]  /*1500*/  @!P0 BRA `(.L_x_29) ;  /* 0x0000000000388947 */ /* 0x000fea0003800000 */
[----:B------:R-:W-:-:S13]  /*1510*/  ISETP.NE.AND P0, PT, R11, R24, PT ;  /* 0x000000180b00720c */ /* 0x000fda0003f05270 */
[C---:B------:R-:W-:Y:S02]  /*1520*/  @P0 VIADD R10, R23.reuse, 0xffffffff ;  /* 0xffffffff170a0836 */ /* 0x040fe40000000000 */
[----:B------:R-:W-:Y:S02]  /*1530*/  @P0 IMAD R25, R23, 0x4, R2 ;  /* 0x0000000417190824 */ /* 0x000fe400078e0202 */
[----:B------:R-:W-:-:S03]  /*1540*/  @P0 IMAD.MOV.U32 R23, RZ, RZ, R10 ;  /* 0x000000ffff170224 */ /* 0x000fc600078e000a */
[----:B------:R1:W-:Y:S01]  /*1550*/  @P0 STL [R25+0x20], R24 ;  /* 0x0000201819000387 */ /* 0x0003e20000100800 */
[----:B------:R-:W-:-:S03]  /*1560*/  @!P0 IMAD R27, R23, 0x4, R28 ;  /* 0x00000004171b8824 */ /* 0x000fc600078e021c */
[----:B------:R1:W5:Y:S04]  /*1570*/  @P0 LDL R11, [R1+0x68] ;  /* 0x00006800010b0983 */ /* 0x0003680000100800 */
[----:B0-----:R-:W2:Y:S01]  /*1580*/  @!P0 LDL R20, [R27+0x4] ;  /* 0x000004001b148983 */ /* 0x001ea20000100800 */
[----:B------:R-:W-:Y:S01]  /*1590*/  IMAD.MOV.U32 R22, RZ, RZ, 0x1 ;  /* 0x00000001ff167424 */ /* 0x000fe200078e00ff */
[----:B------:R-:W-:-:S04]  /*15a0*/  @P0 PRMT R10, R14, 0x7610, R10 ;  /* 0x000076100e0a0816 */ /* 0x000fc8000000000a */
[----:B------:R-:W-:Y:S02]  /*15b0*/  @!P0 PRMT R10, R22, 0x7610, R10 ;  /* 0x00007610160a8816 */ /* 0x000fe4000000000a */
[----:B--2---:R-:W-:-:S05]  /*15c0*/  @!P0 IADD3 R20, PT, PT, R20, 0x1, RZ ;  /* 0x0000000114148810 */ /* 0x004fca0007ffe0ff */
[----:B------:R1:W-:Y:S01]  /*15d0*/  @!P0 STL [R27+0x4], R20 ;  /* 0x000004141b008387 */ /* 0x0003e20000100800 */
[----:B------:R-:W-:-:S07]  /*15e0*/  @!P0 IMAD.MOV.U32 R11, RZ, RZ, -0x1 ;  /* 0xffffffffff0b8424 */ /* 0x000fce00078e00ff */
.L_x_29:
[----:B------:R-:W-:Y:S05]  /*15f0*/  BSYNC.RECONVERGENT B0 ;  /* 0x0000000000007941 */ /* 0x000fea0003800200 */
.L_x_28:
[----:B------:R-:W2:Y:S01]  /*1600*/  LDL R22, [R1+0x64] ;  /* 0x0000640001167983 */ /* 0x000ea20000100800 */
[----:B------:R-:W-:Y:S01]  /*1610*/  BSSY.RECONVERGENT B0, `(.L_x_30) ;  /* 0x0000013000007945 */ /* 0x000fe20003800200 */
[----:B--2---:R-:W-:-:S13]  /*1620*/  ISETP.NE.AND P0, PT, R22, RZ, PT ;  /* 0x000000ff1600720c */ /* 0x004fda0003f05270 */
[----:B------:R-:W-:Y:S05]  /*1630*/  @!P0 BRA `(.L_x_31) ;  /* 0x0000000000408947 */ /* 0x000fea0003800000 */
[----:B-----5:R-:W-:-:S13]  /*1640*/  ISETP.NE.AND P0, PT, R11, R22, PT ;  /* 0x000000160b00720c */ /* 0x020fda0003f05270 */
[C---:B------:R-:W-:Y:S01]  /*1650*/  @P0 VIADD R11, R23.reuse, 0xffffffff ;  /* 0xffffffff170b0836 */ /* 0x040fe20000000000 */
[C---:B------:R-:W-:Y:S01]  /*1660*/  @P0 ISETP.NE.AND P1, PT, R23.reuse, 0x1, PT ;  /* 0x000000011700080c */ /* 0x040fe20003f25270 */
[----:B-1----:R-:W-:Y:S02]  /*1670*/  @P0 IMAD R25, R23, 0x4, R2 ;  /* 0x0000000417190824 */ /* 0x002fe400078e0202 */
[----:B------:R-:W-:-:S03]  /*1680*/  @P0 IMAD.MOV.U32 R23, RZ, RZ, R11 ;  /* 0x000000ffff170224 */ /* 0x000fc600078e000b */
[----:B------:R2:W-:Y:S02]  /*1690*/  @P0 STL [R25+0x20], R22 ;  /* 0x0000201619000387 */ /* 0x0005e40000100800 */
[----:B------:R-:W-:Y:S02]  /*16a0*/  @!P0 LEA R27, R23, R28, 0x2 ;  /* 0x0000001c171b8211 */ /* 0x000fe400078e10ff */
[----:B------:R2:W5:Y:S04]  /*16b0*/  @P0 LDL R11, [R1+0x64] ;  /* 0x00006400010b0983 */ /* 0x0005680000100800 */
[----:B0-----:R-:W3:Y:S01]  /*16c0*/  @!P0 LDL R20, [R27+0x4] ;  /* 0x000004001b148983 */ /* 0x001ee20000100800 */
[----:B------:R-:W-:-:S04]  /*16d0*/  @P0 SEL R14, R10, 0x1, !P1 ;  /* 0x000000010a0e0807 */ /* 0x000fc80004800000 */
[----:B------:R-:W-:Y:S01]  /*16e0*/  @P0 PRMT R10, R14, 0x7610, R10 ;  /* 0x000076100e0a0816 */ /* 0x000fe2000000000a */
[----:B------:R-:W-:-:S05]  /*16f0*/  IMAD.MOV.U32 R14, RZ, RZ, 0x1 ;  /* 0x00000001ff0e7424 */ /* 0x000fca00078e00ff */
[----:B------:R-:W-:Y:S01]  /*1700*/  @!P0 PRMT R10, R14, 0x7610, R10 ;  /* 0x000076100e0a8816 */ /* 0x000fe2000000000a */
[----:B---3--:R-:W-:-:S05]  /*1710*/  @!P0 VIADD R20, R20, 0x1 ;  /* 0x0000000114148836 */ /* 0x008fca0000000000 */
[----:B------:R2:W-:Y:S01]  /*1720*/  @!P0 STL [R27+0x4], R20 ;  /* 0x000004141b008387 */ /* 0x0005e20000100800 */
[----:B------:R-:W-:-:S07]  /*1730*/  @!P0 IMAD.MOV.U32 R11, RZ, RZ, -0x1 ;  /* 0xffffffffff0b8424 */ /* 0x000fce00078e00ff */
.L_x_31:
[----:B------:R-:W-:Y:S05]  /*1740*/  BSYNC.RECONVERGENT B0 ;  /* 0x0000000000007941 */ /* 0x000fea0003800200 */
.L_x_30:
[----:B------:R-:W3:Y:S01]  /*1750*/  LDL R14, [R1+0x60] ;  /* 0x00006000010e7983 */ /* 0x000ee20000100800 */
[----:B------:R-:W-:Y:S01]  /*1760*/  BSSY.RECONVERGENT B0, `(.L_x_32) ;  /* 0x0000011000007945 */ /* 0x000fe20003800200 */
[----:B---3--:R-:W-:-:S13]  /*1770*/  ISETP.NE.AND P0, PT, R14, RZ, PT ;  /* 0x000000ff0e00720c */ /* 0x008fda0003f05270 */
[----:B------:R-:W-:Y:S05]  /*1780*/  @!P0 BRA `(.L_x_33) ;  /* 0x0000000000388947 */ /* 0x000fea0003800000 */
[----:B-----5:R-:W-:-:S13]  /*1790*/  ISETP.NE.AND P0, PT, R11, R14, PT ;  /* 0x0000000e0b00720c */ /* 0x020fda0003f05270 */
[C---:B-12---:R-:W-:Y:S01]  /*17a0*/  @P0 IMAD R25, R23.reuse, 0x4, R2 ;  /* 0x0000000417190824 */ /* 0x046fe200078e0202 */
[C---:B------:R-:W-:Y:S01]  /*17b0*/  @P0 ISETP.NE.AND P1, PT, R23.reuse, RZ, PT ;  /* 0x000000ff1700020c */ /* 0x040fe20003f25270 */
[----:B0-----:R-:W-:-:S03]  /*17c0*/  @P0 VIADD R20, R23, 0xffffffff ;  /* 0xffffffff17140836 */ /* 0x001fc60000000000 */
[----:B------:R3:W-:Y:S01]  /*17d0*/  @P0 STL [R25+0x20], R14 ;  /* 0x0000200e19000387 */ /* 0x0007e20000100800 */
[----:B------:R-:W-:Y:S02]  /*17e0*/  @P0 SEL R11, R10, 0x1, !P1 ;  /* 0x000000010a0b0807 */ /* 0x000fe40004800000 */
[----:B------:R-:W-:Y:S02]  /*17f0*/  @P0 MOV R23, R20 ;  /* 0x0000001400170202 */ /* 0x000fe40000000f00 */
[----:B------:R-:W-:Y:S01]  /*1800*/  @P0 PRMT R10, R11, 0x7610, R10 ;  /* 0x000076100b0a0816 */ /* 0x000fe2000000000a */
[----:B------:R-:W-:Y:S06]  /*1810*/  @P0 BRA `(.L_x_33) ;  /* 0x0000000000140947 */ /* 0x000fec0003800000 */
[----:B---3--:R-:W-:-:S05]  /*1820*/  IMAD R14, R23, 0x4, R28 ;  /* 0x00000004170e7824 */ /* 0x008fca00078e021c */
[----:B------:R-:W2:Y:S02]  /*1830*/  LDL R10, [R14+0x4] ;  /* 0x000004000e0a7983 */ /* 0x000ea40000100800 */
[----:B--2---:R-:W-:Y:S02]  /*1840*/  VIADD R11, R10, 0x1 ;  /* 0x000000010a0b7836 */ /* 0x004fe40000000000 */
[----:B------:R-:W-:-:S03]  /*1850*/  IMAD.MOV.U32 R10, RZ, RZ, 0x1 ;  /* 0x00000001ff0a7424 */ /* 0x000fc600078e00ff */
[----:B------:R4:W-:Y:S04]  /*1860*/  STL [R14+0x4], R11 ;  /* 0x0000040b0e007387 */ /* 0x0009e80000100800 */
.L_x_33:
[----:B------:R-:W-:Y:S05]  /*1870*/  BSYNC.RECONVERGENT B0 ;  /* 0x0000000000007941 */ /* 0x000fea0003800200 */
.L_x_32:
[----:B------:R-:W-:Y:S01]  /*1880*/  ISETP.GE.AND P0, PT, R23, RZ, PT ;  /* 0x000000ff1700720c */ /* 0x000fe20003f06270 */
[----:B------:R-:W-:-:S12]  /*1890*/  BSSY.RECONVERGENT B0, `(.L_x_34) ;  /* 0x0000012000007945 */ /* 0x000fd80003800200 */
[----:B------:R-:W-:Y:S05]  /*18a0*/  @!P0 BRA `(.L_x_35) ;  /* 0x0000000000408947 */ /* 0x000fea0003800000 */
[C---:B----45:R-:W-:Y:S01]  /*18b0*/  IMAD R11, R23.reuse, 0x4, R2 ;  /* 0x00000004170b7824 */ /* 0x070fe200078e0202 */
[----:B------:R-:W-:-:S04]  /*18c0*/  ISETP.NE.AND P0, PT, R23, RZ, PT ;  /* 0x000000ff1700720c */ /* 0x000fc80003f05270 */
[----:B------:R4:W-:Y:S09]  /*18d0*/  STL [R11+0x20], RZ ;  /* 0x000020ff0b007387 */ /* 0x0009f20000100800 */
[----:B----4-:R-:W-:Y:S05]  /*18e0*/  @!P0 BRA `(.L_x_35) ;  /* 0x0000000000308947 */ /* 0x010fea0003800000 */
[C---:B------:R-:W-:Y:S01]  /*18f0*/  VIADD R11, R23.reuse, 0xffffffff ;  /* 0xffffffff170b7836 */ /* 0x040fe20000000000 */
[----:B------:R-:W-:-:S04]  /*1900*/  ISETP.NE.AND P0, PT, R23, 0x1, PT ;  /* 0x000000011700780c */ /* 0x000fc80003f05270 */
[----:B------:R-:W-:-:S05]  /*1910*/  LEA R11, R11, R2, 0x2 ;  /* 0x000000020b0b7211 */ /* 0x000fca00078e10ff */
[----:B------:R4:W-:Y:S04]  /*1920*/  STL [R11+0x20], RZ ;  /* 0x000020ff0b007387 */ /* 0x0009e80000100800 */
        /* <DEDUP_REMOVED lines=8> */
.L_x_35:
[----:B------:R-:W-:Y:S05]  /*19b0*/  BSYNC.RECONVERGENT B0 ;  /* 0x0000000000007941 */ /* 0x000fea0003800200 */
.L_x_34:
[----:B012---:R-:W2:Y:S01]  /*19c0*/  LDL R20, [R1+0x7c] ;  /* 0x00007c0001147983 */ /* 0x007ea20000100800 */
[----:B------:R-:W-:Y:S01]  /*19d0*/  BSSY.RECONVERGENT B0, `(.L_x_36) ;  /* 0x0000011000007945 */ /* 0x000fe20003800200 */
[----:B----4-:R-:W-:Y:S02]  /*19e0*/  HFMA2 R23, -RZ, RZ, 0, 1.78813934326171875e-07 ;  /* 0x00000003ff177431 */ /* 0x010fe400000001ff */
[----:B-----5:R-:W-:Y:S01]  /*19f0*/  IMAD.MOV.U32 R11, RZ, RZ, -0x1 ;  /* 0xffffffffff0b7424 */ /* 0x020fe200078e00ff */
        /* <DEDUP_REMOVED lines=9> */
.L_x_37:
[----:B------:R-:W2:Y:S01]  /*1a90*/  LDL R20, [R1+0x80] ;  /* 0x0000800001147983 */ /* 0x000ea20000100800 */
[----:B---3--:R-:W-:Y:S01]  /*1aa0*/  IMAD.MOV.U32 R14, RZ, RZ, 0x1 ;  /* 0x00000001ff0e7424 */ /* 0x008fe200078e00ff */
[----:B------:R-:W-:Y:S01]  /*1ab0*/  MOV R10, 0x1 ;  /* 0x00000001000a7802 */ /* 0x000fe20000000f00 */
[----:B--2---:R-:W-:-:S05]  /*1ac0*/  VIADD R20, R20, 0x1 ;  /* 0x0000000114147836 */ /* 0x004fca0000000000 */
[----:B------:R0:W-:Y:S02]  /*1ad0*/  STL [R1+0x80], R20 ;  /* 0x0000801401007387 */ /* 0x0001e40000100800 */
.L_x_38:
[----:B------:R-:W-:Y:S05]  /*1ae0*/  BSYNC.RECONVERGENT B0 ;  /* 0x0000000000007941 */ /* 0x000fea0003800200 */
.L_x_36:
        /* <DEDUP_REMOVED lines=12> */
[----:B------:R-:W-:Y:S02]  /*1bb0*/  MOV R22, 0x1 ;  /* 0x0000000100167802 */ /* 0x000fe40000000f00 */
[----:B------:R-:W-:-:S04]  /*1bc0*/  @P0 PRMT R10, R14, 0x7610, R10 ;  /* 0x000076100e0a0816 */ /* 0x000fc8000000000a */
[----:B------:R-:W-:Y:S01]  /*1bd0*/  @!P0 PRMT R10, R22, 0x7610, R10 ;  /* 0x00007610160a8816 */ /* 0x000fe2000000000a */
[----:B--2---:R-:W-:-:S05]  /*1be0*/  @!P0 VIADD R20, R20, 0x1 ;  /* 0x0000000114148836 */ /* 0x004fca0000000000 */
[----:B------:R1:W-:Y:S01]  /*1bf0*/  @!P0 STL [R27+0x4], R20 ;  /* 0x000004141b008387 */ /* 0x0003e20000100800 */
[----:B------:R-:W-:-:S07]  /*1c00*/  @!P0 IMAD.MOV.U32 R11, RZ, RZ, -0x1 ;  /* 0xffffffffff0b8424 */ /* 0x000fce00078e00ff */
.L_x_40:
[----:B------:R-:W-:Y:S05]  /*1c10*/  BSYNC.RECONVERGENT B0 ;  /* 0x0000000000007941 */ /* 0x000fea0003800200 */
.L_x_39:
        /* <DEDUP_REMOVED lines=9> */
[----:B------:R2:W-:Y:S01]  /*1cb0*/  @P0 STL [R25+0x30], R22 ;  /* 0x0000301619000387 */ /* 0x0005e20000100800 */
[----:B------:R-:W-:-:S03]  /*1cc0*/  @!P0 IMAD R27, R23, 0x4, R3 ;  /* 0x00000004171b8824 */ /* 0x000fc600078e0203 */
[----:B------:R2:W5:Y:S04]  /*1cd0*/  @P0 LDL R11, [R1+0x74] ;  /* 0x00007400010b0983 */ /* 0x0005680000100800 */
[----:B0-----:R-:W3:Y:S01]  /*1ce0*/  @!P0 LDL R20, [R27+0x4] ;  /* 0x000004001b148983 */ /* 0x001ee20000100800 */
[----:B------:R-:W-:-:S04]  /*1cf0*/  @P0 SEL R14, R10, 0x1, !P1 ;  /* 0x000000010a0e0807 */ /* 0x000fc80004800000 */
[----:B------:R-:W-:Y:S01]  /*1d00*/  @P0 PRMT R10, R14, 0x7610, R10 ;  /* 0x000076100e0a0816 */ /* 0x000fe2000000000a */
[----:B------:R-:W-:-:S05]  /*1d10*/  IMAD.MOV.U32 R14, RZ, RZ, 0x1 ;  /* 0x00000001ff0e7424 */ /* 0x000fca00078e00ff */
[----:B------:R-:W-:Y:S02]  /*1d20*/  @!P0 PRMT R10, R14, 0x7610, R10 ;  /* 0x000076100e0a8816 */ /* 0x000fe4000000000a */
[----:B---3--:R-:W-:-:S05]  /*1d30*/  @!P0 IADD3 R20, PT, PT, R20, 0x1, RZ ;  /* 0x0000000114148810 */ /* 0x008fca0007ffe0ff */
[----:B------:R2:W-:Y:S01]  /*1d40*/  @!P0 STL [R27+0x4], R20 ;  /* 0x000004141b008387 */ /* 0x0005e20000100800 */
[----:B------:R-:W-:-:S07]  /*1d50*/  @!P0 IMAD.MOV.U32 R11, RZ, RZ, -0x1 ;  /* 0xffffffffff0b8424 */ /* 0x000fce00078e00ff */
.L_x_42:
[----:B------:R-:W-:Y:S05]  /*1d60*/  BSYNC.RECONVERGENT B0 ;  /* 0x0000000000007941 */ /* 0x000fea0003800200 */
.L_x_41:
        /* <DEDUP_REMOVED lines=9> */
[----:B------:R-:W-:Y:S01]  /*1e00*/  @P0 SEL R11, R10, 0x1, !P1 ;  /* 0x000000010a0b0807 */ /* 0x000fe20004800000 */
[----:B------:R-:W-:-:S03]  /*1e10*/  @P0 IMAD.MOV.U32 R23, RZ, RZ, R20 ;  /* 0x000000ffff170224 */ /* 0x000fc600078e0014 */
[----:B------:R-:W-:Y:S01]  /*1e20*/  @P0 PRMT R10, R11, 0x7610, R10 ;  /* 0x000076100b0a0816 */ /* 0x000fe2000000000a */
[----:B------:R-:W-:Y:S06]  /*1e30*/  @P0 BRA `(.L_x_44) ;  /* 0x0000000000140947 */ /* 0x000fec0003800000 */
[----:B---3--:R-:W-:-:S05]  /*1e40*/  LEA R14, R23, R3, 0x2 ;  /* 0x00000003170e7211 */ /* 0x008fca00078e10ff */
[----:B------:R-:W2:Y:S02]  /*1e50*/  LDL R10, [R14+0x4] ;  /* 0x000004000e0a7983 */ /* 0x000ea40000100800 */
[----:B--2---:R-:W-:Y:S02]  /*1e60*/  VIADD R11, R10, 0x1 ;  /* 0x000000010a0b7836 */ /* 0x004fe40000000000 */
[----:B------:R-:W-:-:S03]  /*1e70*/  IMAD.MOV.U32 R10, RZ, RZ, 0x1 ;  /* 0x00000001ff0a7424 */ /* 0x000fc600078e00ff */
[----:B------:R4:W-:Y:S04]  /*1e80*/  STL [R14+0x4], R11 ;  /* 0x0000040b0e007387 */ /* 0x0009e80000100800 */
.L_x_44:
[----:B------:R-:W-:Y:S05]  /*1e90*/  BSYNC.RECONVERGENT B0 ;  /* 0x0000000000007941 */ /* 0x000fea0003800200 */
.L_x_43:
        /* <DEDUP_REMOVED lines=8> */
[----:B------:R-:W-:-:S03]  /*1f20*/  ISETP.NE.AND P0, PT, R23, 0x1, PT ;  /* 0x000000011700780c */ /* 0x000fc60003f05270 */
[----:B------:R-:W-:-:S05]  /*1f30*/  IMAD R11, R11, 0x4, R2 ;  /* 0x000000040b0b7824 */ /* 0x000fca00078e0202 */
[----:B------:R4:W-:Y:S05]  /*1f40*/  STL [R11+0x30], RZ ;  /* 0x000030ff0b007387 */ /* 0x0009ea0000100800 */
[----:B------:R-:W-:Y:S05]  /*1f50*/  @!P0 BRA `(.L_x_46) ;  /* 0x0000000000208947 */ /* 0x000fea0003800000 */
[C---:B----4-:R-:W-:Y:S02]  /*1f60*/  IADD3 R11, PT, PT, R23.reuse, -0x2, RZ ;  /* 0xfffffffe170b7810 */ /* 0x050fe40007ffe0ff */
[----:B------:R-:W-:-:S03]  /*1f70*/  ISETP.NE.AND P0, PT, R23, 0x2, PT ;  /* 0x000000021700780c */ /* 0x000fc60003f05270 */
[----:B------:R-:W-:-:S05]  /*1f80*/  IMAD R11, R11, 0x4, R2 ;  /* 0x000000040b0b7824 */ /* 0x000fca00078e0202 */
[----:B------:R4:W-:Y:S05]  /*1f90*/  STL [R11+0x30], RZ ;  /* 0x000030ff0b007387 */ /* 0x0009ea0000100800 */
[----:B------:R-:W-:Y:S05]  /*1fa0*/  @!P0 BRA `(.L_x_46) ;  /* 0x00000000000c8947 */ /* 0x000fea0003800000 */
[----:B------:R-:W-:-:S04]  /*1fb0*/  VIADD R23, R23, 0xfffffffd ;  /* 0xfffffffd17177836 */ /* 0x000fc80000000000 */
[----:B------:R-:W-:-:S05]  /*1fc0*/  IMAD R23, R23, 0x4, R2 ;  /* 0x0000000417177824 */ /* 0x000fca00078e0202 */
[----:B------:R0:W-:Y:S02]  /*1fd0*/  STL [R23+0x30], RZ ;  /* 0x000030ff17007387 */ /* 0x0001e40000100800 */
.L_x_46:
[----:B------:R-:W-:Y:S05]  /*1fe0*/  BSYNC.RECONVERGENT B0 ;  /* 0x0000000000007941 */ /* 0x000fea0003800200 */
.L_x_45:
[----:B------:R-:W-:Y:S05]  /*1ff0*/  BRA `(.L_x_47) ;  /* 0x0000004800607947 */ /* 0x000fea0003800000 */
.L_x_200:
[----:B------:R-:W2:Y:S01]  /*2000*/  LDL R14, [R1+0x40] ;  /* 0x00004000010e7983 */ /* 0x000ea20000100800 */
[----:B------:R-:W-:Y:S01]  /*2010*/  IMAD.MOV.U32 R10, RZ, RZ, 0x1 ;  /* 0x00000001ff0a7424 */ /* 0x000fe200078e00ff */
[----:B------:R-:W-:Y:S01]  /*2020*/  BSSY.RECONVERGENT B0, `(.L_x_48) ;  /* 0x0000012000007945 */ /* 0x000fe20003800200 */
[----:B------:R-:W-:-:S03]  /*2030*/  IMAD.MOV.U32 R11, RZ, RZ, -0x1 ;  /* 0xffffffffff0b7424 */ /* 0x000fc600078e00ff */
        /* <DEDUP_REMOVED lines=9> */
[----:B------:R-:W-:Y:S01]  /*20d0*/  IMAD.MOV.U32 R14, RZ, RZ, RZ ;  /* 0x000000ffff0e7224 */ /* 0x000fe200078e00ff */
[----:B--2---:R-:W-:-:S05]  /*20e0*/  IADD3 R20, PT, PT, R20, 0x1, RZ ;  /* 0x0000000114147810 */ /* 0x004fca0007ffe0ff */
[----:B------:R0:W-:Y:S01]  /*20f0*/  STL [R1+0x30], R20 ;  /* 0x0000301401007387 */ /* 0x0001e20000100800 */
[----:B------:R-:W-:Y:S05]  /*2100*/  BRA `(.L_x_49) ;  /* 0x00000000000c7947 */ /* 0x000fea0003800000 */
.L_x_50:
[----:B------:R-:W-:Y:S01]  /*2110*/  IMAD.MOV.U32 R11, RZ, RZ, R14 ;  /* 0x000000ffff0b7224 */ /* 0x000fe200078e000e */
[----:B------:R-:W-:Y:S01]  /*2120*/  PRMT R10, RZ, 0x5410, RZ ;  /* 0x00005410ff0a7816 */ /* 0x000fe200000000ff */
[----:B------:R-:W-:-:S07]  /*2130*/  IMAD.MOV.U32 R14, RZ, RZ, 0x1 ;  /* 0x00000001ff0e7424 */ /* 0x000fce00078e00ff */
.L_x_49:
[----:B------:R-:W-:Y:S05]  /*2140*/  BSYNC.RECONVERGENT B0 ;  /* 0x0000000000007941 */ /* 0x000fea0003800200 */
.L_x_48:
[----:B------:R-:W2:Y:S01]  /*2150*/  LDL R24, [R1+0x50] ;  /* 0x0000500001187983 */ /* 0x000ea20000100800 */
[----:B------:R-:W-:Y:S01]  /*2160*/  BSSY.RECONVERGENT B0, `(.L_x_51) ;  /* 0x0000012000007945 */ /* 0x000fe20003800200 */
[----:B--2---:R-:W-:-:S13]  /*2170*/  ISETP.NE.AND P0, PT, R24, RZ, PT ;  /* 0x000000ff1800720c */ /* 0x004fda0003f05270 */
[----:B------:R-:W-:Y:S05]  /*2180*/  @!P0 BRA `(.L_x_52) ;  /* 0x00000000003c8947 */ /* 0x000fea0003800000 */
[----:B------:R-:W-:-:S13]  /*2190*/  ISETP.NE.AND P0, PT, R11, R24, PT ;  /* 0x000000180b00720c */ /* 0x000fda0003f05270 */
[C---:B------:R-:W-:Y:S01]  /*21a0*/  @P0 SHF.L.U32 R11, R14.reuse, 0x2, RZ ;  /* 0x000000020e0b0819 */ /* 0x040fe200000006ff */
[----:B------:R-:W-:-:S04]  /*21b0*/  @P0 VIADD R14, R14, 0x1 ;  /* 0x000000010e0e0836 */ /* 0x000fc80000000000 */
[----:B------:R-:W-:Y:S02]  /*21c0*/  @!P0 IMAD.SHL.U32 R25, R14, 0x4, RZ ;  /* 0x000000040e198824 */ /* 0x000fe400078e00ff */
[--C-:B------:R-:W-:Y:S02]  /*21d0*/  @P0 IMAD R23, R11, 0x4, R2.reuse ;  /* 0x000000040b170824 */ /* 0x100fe400078e0202 */
[----:B------:R-:W-:-:S03]  /*21e0*/  @!P0 IMAD R25, R25, 0x4, R2 ;  /* 0x0000000419198824 */ /* 0x000fc600078e0202 */
[----:B------:R1:W-:Y:S04]  /*21f0*/  @P0 STL [R23], R24 ;  /* 0x0000001817000387 */ /* 0x0003e80000100800 */
[----:B0-----:R-:W2:Y:S04]  /*2200*/  @!P0 LDL R20, [R25+-0x10] ;  /* 0xfffff00019148983 */ /* 0x001ea80000100800 */
[----:B------:R1:W5:Y:S01]  /*2210*/  @P0 LDL R11, [R1+0x50] ;  /* 0x00005000010b0983 */ /* 0x0003620000100800 */
[----:B------:R-:W-:Y:S01]  /*2220*/  HFMA2 R22, -RZ, RZ, 0, 5.9604644775390625e-08 ;  /* 0x00000001ff167431 */ /* 0x000fe200000001ff */
[----:B------:R-:W-:-:S04]  /*2230*/  @P0 PRMT R10, R10, 0x7632, R10 ;  /* 0x000076320a0a0816 */ /* 0x000fc8000000000a */
[----:B------:R-:W-:Y:S01]  /*2240*/  @!P0 PRMT R10, R22, 0x7610, R10 ;  /* 0x00007610160a8816 */ /* 0x000fe2000000000a */
[----:B--2---:R-:W-:Y:S02]  /*2250*/  @!P0 VIADD R20, R20, 0x1 ;  /* 0x0000000114148836 */ /* 0x004fe40000000000 */
[----:B------:R-:W-:-:S03]  /*2260*/  @!P0 IMAD.MOV.U32 R11, RZ, RZ, -0x1 ;  /* 0xffffffffff0b8424 */ /* 0x000fc600078e00ff */
[----:B------:R1:W-:Y:S04]  /*2270*/  @!P0 STL [R25+-0x10], R20 ;  /* 0xfffff01419008387 */ /* 0x0003e80000100800 */
.L_x_52:
[----:B------:R-:W-:Y:S05]  /*2280*/  BSYNC.RECONVERGENT B0 ;  /* 0x0000000000007941 */ /* 0x000fea0003800200 */
.L_x_51:
[----:B-1----:R-:W2:Y:S01]  /*2290*/  LDL R24, [R1+0x60] ;  /* 0x0000600001187983 */ /* 0x002ea20000100800 */
[----:B------:R-:W-:Y:S01]  /*22a0*/  BSSY.RECONVERGENT B0, `(.L_x_53) ;  /* 0x0000014000007945 */ /* 0x000fe20003800200 */
[----:B--2---:R-:W-:-:S13]  /*22b0*/  ISETP.NE.AND P0, PT, R24, RZ, PT ;  /* 0x000000ff1800720c */ /* 0x004fda0003f05270 */
[----:B------:R-:W-:Y:S05]  /*22c0*/  @!P0 BRA `(.L_x_54) ;  /* 0x0000000000448947 */ /* 0x000fea0003800000 */
[----:B-----5:R-:W-:-:S13]  /*22d0*/  ISETP.NE.AND P0, PT, R11, R24, PT ;  /* 0x000000180b00720c */ /* 0x020fda0003f05270 */
[C---:B------:R-:W-:Y:S01]  /*22e0*/  @P0 ISETP.NE.AND P1, PT, R14.reuse, 0x2, PT ;  /* 0x000000020e00080c */ /* 0x040fe20003f25270 */
[C---:B------:R-:W-:Y:S02]  /*22f0*/  @P0 IMAD.SHL.U32 R11, R14.reuse, 0x4, RZ ;  /* 0x000000040e0b0824 */ /* 0x040fe400078e00ff */
[----:B------:R-:W-:Y:S02]  /*2300*/  @P0 VIADD R14, R14, 0x1 ;  /* 0x000000010e0e0836 */ /* 0x000fe40000000000 */
[----:B------:R-:W-:Y:S02]  /*2310*/  @P0 IMAD R23, R11, 0x4, R2 ;  /* 0x000000040b170824 */ /* 0x000fe400078e0202 */
[----:B------:R-:W-:-:S03]  /*2320*/  @!P0 IMAD.SHL.U32 R25, R14, 0x4, RZ ;  /* 0x000000040e198824 */ /* 0x000fc600078e00ff */
[----:B------:R1:W-:Y:S02]  /*2330*/  @P0 STL [R23], R24 ;  /* 0x0000001817000387 */ /* 0x0003e40000100800 */
[----:B------:R-:W-:Y:S02]  /*2340*/  @!P0 LEA R25, R25, R2, 0x2 ;  /* 0x0000000219198211 */ /* 0x000fe400078e10ff */
[----:B------:R1:W5:Y:S04]  /*2350*/  @P0 LDL R11, [R1+0x60] ;  /* 0x00006000010b0983 */ /* 0x0003680000100800 */
[----:B------:R-:W2:Y:S01]  /*2360*/  @!P0 LDL R22, [R25+-0x10] ;  /* 0xfffff00019168983 */ /* 0x000ea20000100800 */
[----:B0-----:R-:W-:-:S04]  /*2370*/  @P0 SEL R20, R10, 0x1, !P1 ;  /* 0x000000010a140807 */ /* 0x001fc80004800000 */
[----:B------:R-:W-:Y:S01]  /*2380*/  @P0 PRMT R10, R20, 0x7610, R10 ;  /* 0x00007610140a0816 */ /* 0x000fe2000000000a */
[----:B------:R-:W-:-:S05]  /*2390*/  IMAD.MOV.U32 R20, RZ, RZ, 0x1 ;  /* 0x00000001ff147424 */ /* 0x000fca00078e00ff */
[----:B------:R-:W-:Y:S01]  /*23a0*/  @!P0 PRMT R10, R20, 0x7610, R10 ;  /* 0x00007610140a8816 */ /* 0x000fe2000000000a */
[----:B--2---:R-:W-:-:S05]  /*23b0*/  @!P0 VIADD R22, R22, 0x1 ;  /* 0x0000000116168836 */ /* 0x004fca0000000000 */
[----:B------:R1:W-:Y:S01]  /*23c0*/  @!P0 STL [R25+-0x10], R22 ;  /* 0xfffff01619008387 */ /* 0x0003e20000100800 */
[----:B------:R-:W-:-:S07]  /*23d0*/  @!P0 IMAD.MOV.U32 R11, RZ, RZ, -0x1 ;  /* 0xffffffffff0b8424 */ /* 0x000fce00078e00ff */
.L_x_54:
[----:B------:R-:W-:Y:S05]  /*23e0*/  BSYNC.RECONVERGENT B0 ;  /* 0x0000000000007941 */ /* 0x000fea0003800200 */
.L_x_53:
[----:B0-----:R-:W2:Y:S01]  /*23f0*/  LDL R20, [R1+0x70] ;  /* 0x0000700001147983 */ /* 0x001ea20000100800 */
[----:B------:R-:W-:Y:S01]  /*2400*/  BSSY.RECONVERGENT B0, `(.L_x_55) ;  /* 0x0000012000007945 */ /* 0x000fe20003800200 */
[----:B--2---:R-:W-:-:S13]  /*2410*/  ISETP.NE.AND P0, PT, R20, RZ, PT ;  /* 0x000000ff1400720c */ /* 0x004fda0003f05270 */
[----:B------:R-:W-:Y:S05]  /*2420*/  @!P0 BRA `(.L_x_56) ;  /* 0x00000000003c8947 */ /* 0x000fea0003800000 */
[----:B-----5:R-:W-:-:S13]  /*2430*/  ISETP.NE.AND P0, PT, R11, R20, PT ;  /* 0x000000140b00720c */ /* 0x020fda0003f05270 */
[C---:B------:R-:W-:Y:S01]  /*2440*/  @P0 IMAD.SHL.U32 R11, R14.reuse, 0x4, RZ ;  /* 0x000000040e0b0824 */ /* 0x040fe200078e00ff */
[C---:B------:R-:W-:Y:S02]  /*2450*/  @P0 ISETP.NE.AND P1, PT, R14.reuse, 0x3, PT ;  /* 0x000000030e00080c */ /* 0x040fe40003f25270 */
[----:B------:R-:W-:Y:S01]  /*2460*/  @P0 IADD3 R14, PT, PT, R14, 0x1, RZ ;  /* 0x000000010e0e0810 */ /* 0x000fe20007ffe0ff */
[----:B-1----:R-:W-:Y:S01]  /*2470*/  @P0 IMAD R23, R11, 0x4, R2 ;  /* 0x000000040b170824 */ /* 0x002fe200078e0202 */
[----:B------:R-:W-:-:S04]  /*2480*/  @P0 SEL R11, R10, 0x1, !P1 ;  /* 0x000000010a0b0807 */ /* 0x000fc80004800000 */
[----:B------:R0:W-:Y:S01]  /*2490*/  @P0 STL [R23], R20 ;  /* 0x0000001417000387 */ /* 0x0001e20000100800 */
[----:B------:R-:W-:Y:S01]  /*24a0*/  @P0 PRMT R10, R11, 0x7610, R10 ;  /* 0x000076100b0a0816 */ /* 0x000fe2000000000a */
[----:B------:R-:W-:Y:S06]  /*24b0*/  @P0 BRA `(.L_x_56) ;  /* 0x0000000000180947 */ /* 0x000fec0003800000 */
[----:B------:R-:W-:-:S04]  /*24c0*/  IMAD.SHL.U32 R11, R14, 0x4, RZ ;  /* 0x000000040e0b7824 */ /* 0x000fc800078e00ff */
[----:B0-----:R-:W-:-:S05]  /*24d0*/  IMAD R20, R11, 0x4, R2 ;  /* 0x000000040b147824 */ /* 0x001fca00078e0202 */
[----:B------:R-:W2:Y:S02]  /*24e0*/  LDL R10, [R20+-0x10] ;  /* 0xfffff000140a7983 */ /* 0x000ea40000100800 */
[----:B--2---:R-:W-:Y:S02]  /*24f0*/  VIADD R11, R10, 0x1 ;  /* 0x000000010a0b7836 */ /* 0x004fe40000000000 */
[----:B------:R-:W-:-:S03]  /*2500*/  IMAD.MOV.U32 R10, RZ, RZ, 0x1 ;  /* 0x00000001ff0a7424 */ /* 0x000fc600078e00ff */
[----:B------:R2:W-:Y:S04]  /*2510*/  STL [R20+-0x10], R11 ;  /* 0xfffff00b14007387 */ /* 0x0005e80000100800 */
.L_x_56:
[----:B------:R-:W-:Y:S05]  /*2520*/  BSYNC.RECONVERGENT B0 ;  /* 0x0000000000007941 */ /* 0x000fea0003800200 */
.L_x_55:
[----:B------:R-:W-:Y:S01]  /*2530*/  ISETP.GT.U32.AND P0, PT, R14, 0x3, PT ;  /* 0x000000030e00780c */ /* 0x000fe20003f04070 */
[----:B------:R-:W-:-:S12]  /*2540*/  BSSY.RECONVERGENT B0, `(.L_x_57) ;  /* 0x000000d000007945 */ /* 0x000fd80003800200 */
[----:B------:R-:W-:Y:S05]  /*2550*/  @P0 BRA `(.L_x_58) ;  /* 0x00000000002c0947 */ /* 0x000fea0003800000 */
[C---:B--2--5:R-:W-:Y:S01]  /*2560*/  IMAD.SHL.U32 R11, R14.reuse, 0x4, RZ ;  /* 0x000000040e0b7824 */ /* 0x064fe200078e00ff */
[----:B------:R-:W-:-:S04]  /*2570*/  ISETP.NE.AND P0, PT, R14, 0x3, PT ;  /* 0x000000030e00780c */ /* 0x000fc80003f05270 */
[----:B------:R-:W-:-:S05]  /*2580*/  LEA R11, R11, R2, 0x2 ;  /* 0x000000020b0b7211 */ /* 0x000fca00078e10ff */
[----:B------:R3:W-:Y:S04]  /*2590*/  STL [R11], RZ ;  /* 0x000000ff0b007387 */ /* 0x0007e80000100800 */
[----:B------:R-:W-:Y:S05]  /*25a0*/  @!P0 BRA `(.L_x_58) ;  /* 0x0000000000188947 */ /* 0x000fea0003800000 */
[----:B------:R4:W-:Y:S01]  /*25b0*/  STL [R11+0x10], RZ ;  /* 0x000010ff0b007387 */ /* 0x0009e20000100800 */
[----:B------:R-:W-:-:S13]  /*25c0*/  ISETP.NE.AND P0, PT, R14, 0x2, PT ;  /* 0x000000020e00780c */ /* 0x000fda0003f05270 */
[----:B----4-:R-:W-:Y:S05]  /*25d0*/  @!P0 BRA `(.L_x_58) ;  /* 0x00000000000c8947 */ /* 0x010fea0003800000 */
[----:B------:R-:W-:Y:S01]  /*25e0*/  ISETP.NE.AND P0, PT, R14, 0x1, PT ;  /* 0x000000010e00780c */ /* 0x000fe20003f05270 */
[----:B------:R4:W-:-:S12]  /*25f0*/  STL [R11+0x20], RZ ;  /* 0x000020ff0b007387 */ /* 0x0009d80000100800 */
[----:B------:R4:W-:Y:S02]  /*2600*/  @P0 STL [R11+0x30], RZ ;  /* 0x000030ff0b000387 */ /* 0x0009e40000100800 */
.L_x_58:
[----:B------:R-:W-:Y:S05]  /*2610*/  BSYNC.RECONVERGENT B0 ;  /* 0x0000000000007941 */ /* 0x000fea0003800200 */
.L_x_57:
[----:B------:R-:W2:Y:S01]  /*2620*/  LDL R14, [R1+0x44] ;  /* 0x00004400010e7983 */ /* 0x000ea20000100800 */
[----:B------:R-:W-:Y:S01]  /*2630*/  BSSY.RECONVERGENT B0, `(.L_x_59) ;  /* 0x0000011000007945 */ /* 0x000fe20003800200 */
[----:B--2345:R-:W-:Y:S01]  /*2640*/  IMAD.MOV.U32 R11, RZ, RZ, -0x1 ;  /* 0xffffffffff0b7424 */ /* 0x03cfe200078e00ff */
[----:B------:R-:W-:-:S13]  /*2650*/  ISETP.NE.AND P0, PT, R14, -0x1, PT ;  /* 0xffffffff0e00780c */ /* 0x000fda0003f05270 */
[----:B------:R-:W-:Y:S05]  /*2660*/  @!P0 BRA `(.L_x_60) ;  /* 0x00000000001c8947 */ /* 0x000fea0003800000 */
[----:B------:R-:W-:Y:S01]  /*2670*/  ISETP.NE.AND P0, PT, R14, RZ, PT ;  /* 0x000000ff0e00720c */ /* 0x000fe20003f05270 */
[----:B0-----:R-:W-:-:S12]  /*2680*/  IMAD.MOV.U32 R20, RZ, RZ, 0x1 ;  /* 0x00000001ff147424 */ /* 0x001fd800078e00ff */
[----:B------:R-:W-:Y:S05]  /*2690*/  @!P0 BRA `(.L_x_61) ;  /* 0x0000000000288947 */ /* 0x000fea0003800000 */
[----:B------:R-:W-:Y:S01]  /*26a0*/  IMAD.MOV.U32 R11, RZ, RZ, R14 ;  /* 0x000000ffff0b7224 */ /* 0x000fe200078e000e */
[----:B------:R-:W-:Y:S01]  /*26b0*/  PRMT R20, R10, 0x7610, R20 ;  /* 0x000076100a147816 */ /* 0x000fe20000000014 */
[----:B------:R-:W-:Y:S01]  /*26c0*/  IMAD.MOV.U32 R14, RZ, RZ, 0x1 ;  /* 0x00000001ff0e7424 */ /* 0x000fe200078e00ff */
[----:B------:R-:W-:Y:S06]  /*26d0*/  BRA `(.L_x_61) ;  /* 0x0000000000187947 */ /* 0x000fec0003800000 */
.L_x_60:
[----:B-1----:R-:W2:Y:S01]  /*26e0*/  LDL R22, [R1+0x34] ;  /* 0x0000340001167983 */ /* 0x002ea20000100800 */
[----:B0-----:R-:W-:Y:S01]  /*26f0*/  MOV R20, 0x1 ;  /* 0x0000000100147802 */ /* 0x001fe20000000f00 */
[----:B------:R-:W-:Y:S02]  /*2700*/  IMAD.MOV.U32 R10, RZ, RZ, 0x1 ;  /* 0x00000001ff0a7424 */ /* 0x000fe400078e00ff */
[----:B------:R-:W-:Y:S02]  /*2710*/  IMAD.MOV.U32 R14, RZ, RZ, RZ ;  /* 0x000000ffff0e7224 */ /* 0x000fe400078e00ff */
[----:B--2---:R-:W-:-:S05]  /*2720*/  VIADD R22, R22, 0x1 ;  /* 0x0000000116167836 */ /* 0x004fca0000000000 */
[----:B------:R0:W-:Y:S02]  /*2730*/  STL [R1+0x34], R22 ;  /* 0x0000341601007387 */ /* 0x0001e40000100800 */
.L_x_61:
[----:B------:R-:W-:Y:S05]  /*2740*/  BSYNC.RECONVERGENT B0 ;  /* 0x0000000000007941 */ /* 0x000fea0003800200 */
.L_x_59:
[----:B-1----:R-:W2:Y:S01]  /*2750*/  LDL R24, [R1+0x54] ;  /* 0x0000540001187983 */ /* 0x002ea20000100800 */
[----:B------:R-:W-:Y:S01]  /*2760*/  BSSY.RECONVERGENT B0, `(.L_x_62) ;  /* 0x0000012000007945 */ /* 0x000fe20003800200 */
[----:B--2---:R-:W-:-:S13]  /*2770*/  ISETP.NE.AND P0, PT, R24, RZ, PT ;  /* 0x000000ff1800720c */ /* 0x004fda0003f05270 */
[----:B------:R-:W-:Y:S05]  /*2780*/  @!P0 BRA `(.L_x_63) ;  /* 0x00000000003c8947 */ /* 0x000fea0003800000 */
[----:B------:R-:W-:-:S13]  /*2790*/  ISETP.NE.AND P0, PT, R11, R24, PT ;  /* 0x000000180b00720c */ /* 0x000fda0003f05270 */
[C---:B------:R-:W-:Y:S02]  /*27a0*/  @P0 IMAD.SHL.U32 R11, R14.reuse, 0x4, RZ ;  /* 0x000000040e0b0824 */ /* 0x040fe400078e00ff */
[----:B------:R-:W-:Y:S02]  /*27b0*/  @P0 VIADD R14, R14, 0x1 ;  /* 0x000000010e0e0836 */ /* 0x000fe40000000000 */
[----:B------:R-:W-:-:S03]  /*27c0*/  @P0 IMAD R25, R11, 0x4, R2 ;  /* 0x000000040b190824 */ /* 0x000fc600078e0202 */
[----:B------:R-:W-:Y:S02]  /*27d0*/  @!P0 LEA R23, R14, 0xfffffffc, 0x2 ;  /* 0xfffffffc0e178811 */ /* 0x000fe400078e10ff */
[----:B------:R1:W-:Y:S02]  /*27e0*/  @P0 STL [R25+0x4], R24 ;  /* 0x0000041819000387 */ /* 0x0003e40000100800 */
[----:B------:R-:W-:Y:S02]  /*27f0*/  @!P0 LEA R27, R23, R2, 0x2 ;  /* 0x00000002171b8211 */ /* 0x000fe400078e10ff */
        /* <DEDUP_REMOVED lines=8> */
.L_x_63:
[----:B------:R-:W-:Y:S05]  /*2880*/  BSYNC.RECONVERGENT B0 ;  /* 0x0000000000007941 */ /* 0x000fea0003800200 */
.L_x_62:
[----:B-1----:R-:W2:Y:S01]  /*2890*/  LDL R24, [R1+0x64] ;  /* 0x0000640001187983 */ /* 0x002ea20000100800 */
[----:B------:R-:W-:Y:S01]  /*28a0*/  BSSY.RECONVERGENT B0, `(.L_x_64) ;  /* 0x0000014000007945 */ /* 0x000fe20003800200 */
[----:B--2---:R-:W-:-:S13]  /*28b0*/  ISETP.NE.AND P0, PT, R24, RZ, PT ;  /* 0x000000ff1800720c */ /* 0x004fda0003f05270 */
[----:B------:R-:W-:Y:S05]  /*28c0*/  @!P0 BRA `(.L_x_65) ;  /* 0x0000000000448947 */ /* 0x000fea0003800000 */
[----:B-----5:R-:W-:-:S13]  /*28d0*/  ISETP.NE.AND P0, PT, R11, R24, PT ;  /* 0x000000180b00720c */ /* 0x020fda0003f05270 */
[C---:B------:R-:W-:Y:S01]  /*28e0*/  @P0 ISETP.NE.AND P1, PT, R14.reuse, 0x2, PT ;  /* 0x000000020e00080c */ /* 0x040fe20003f25270 */
[C---:B------:R-:W-:Y:S02]  /*28f0*/  @P0 IMAD.SHL.U32 R11, R14.reuse, 0x4, RZ ;  /* 0x000000040e0b0824 */ /* 0x040fe400078e00ff */
[----:B------:R-:W-:-:S03]  /*2900*/  @P0 VIADD R14, R14, 0x1 ;  /* 0x000000010e0e0836 */ /* 0x000fc60000000000 */
[----:B------:R-:W-:Y:S02]  /*2910*/  @P0 LEA R23, R11, R2, 0x2 ;  /* 0x000000020b170211 */ /* 0x000fe400078e10ff */
[----:B------:R-:W-:-:S03]  /*2920*/  @!P0 LEA R25, R14, 0xfffffffc, 0x2 ;  /* 0xfffffffc0e198811 */ /* 0x000fc600078e10ff */
[----:B------:R1:W-:Y:S02]  /*2930*/  @P0 STL [R23+0x4], R24 ;  /* 0x0000041817000387 */ /* 0x0003e40000100800 */
[----:B------:R-:W-:Y:S02]  /*2940*/  @!P0 IMAD R25, R25, 0x4, R2 ;  /* 0x0000000419198824 */ /* 0x000fe400078e0202 */
[----:B------:R1:W5:Y:S04]  /*2950*/  @P0 LDL R11, [R1+0x64] ;  /* 0x00006400010b0983 */ /* 0x0003680000100800 */
[----:B0-----:R-:W2:Y:S01]  /*2960*/  @!P0 LDL R22, [R25+0x4] ;  /* 0x0000040019168983 */ /* 0x001ea20000100800 */
[----:B------:R-:W-:-:S04]  /*2970*/  @P0 SEL R20, R10, 0x1, !P1 ;  /* 0x000000010a140807 */ /* 0x000fc80004800000 */
[----:B------:R-:W-:Y:S01]  /*2980*/  @P0 PRMT R10, R20, 0x7610, R10 ;  /* 0x00007610140a0816 */ /* 0x000fe2000000000a */
[----:B------:R-:W-:-:S05]  /*2990*/  IMAD.MOV.U32 R20, RZ, RZ, 0x1 ;  /* 0x00000001ff147424 */ /* 0x000fca00078e00ff */
[----:B------:R-:W-:Y:S01]  /*29a0*/  @!P0 PRMT R10, R20, 0x7610, R10 ;  /* 0x00007610140a8816 */ /* 0x000fe2000000000a */
[----:B--2---:R-:W-:-:S05]  /*29b0*/  @!P0 VIADD R22, R22, 0x1 ;  /* 0x0000000116168836 */ /* 0x004fca0000000000 */
[----:B------:R1:W-:Y:S01]  /*29c0*/  @!P0 STL [R25+0x4], R22 ;  /* 0x0000041619008387 */ /* 0x0003e20000100800 */
[----:B------:R-:W-:-:S07]  /*29d0*/  @!P0 IMAD.MOV.U32 R11, RZ, RZ, -0x1 ;  /* 0xffffffffff0b8424 */ /* 0x000fce00078e00ff */
.L_x_65:
[----:B------:R-:W-:Y:S05]  /*29e0*/  BSYNC.RECONVERGENT B0 ;  /* 0x0000000000007941 */ /* 0x000fea0003800200 */
.L_x_64:
[----:B------:R-:W2:Y:S01]  /*29f0*/  LDL R20, [R1+0x74] ;  /* 0x0000740001147983 */ /* 0x000ea20000100800 */
[----:B------:R-:W-:Y:S01]  /*2a00*/  BSSY.RECONVERGENT B0, `(.L_x_66) ;  /* 0x0000012000007945 */ /* 0x000fe20003800200 */
[----:B--2---:R-:W-:-:S13]  /*2a10*/  ISETP.NE.AND P0, PT, R20, RZ, PT ;  /* 0x000000ff1400720c */ /* 0x004fda0003f05270 */
[----:B------:R-:W-:Y:S05]  /*2a20*/  @!P0 BRA `(.L_x_67) ;  /* 0x00000000003c8947 */ /* 0x000fea0003800000 */
[----:B-----5:R-:W-:-:S13]  /*2a30*/  ISETP.NE.AND P0, PT, R11, R20, PT ;  /* 0x000000140b00720c */ /* 0x020fda0003f05270 */
[C---:B------:R-:W-:Y:S01]  /*2a40*/  @P0 IMAD.SHL.U32 R11, R14.reuse, 0x4, RZ ;  /* 0x000000040e0b0824 */ /* 0x040fe200078e00ff */
[C---:B------:R-:W-:Y:S01]  /*2a50*/  @P0 ISETP.NE.AND P1, PT, R14.reuse, 0x3, PT ;  /* 0x000000030e00080c */ /* 0x040fe20003f25270 */
[----:B------:R-:W-:-:S03]  /*2a60*/  @P0 VIADD R14, R14, 0x1 ;  /* 0x000000010e0e0836 */ /* 0x000fc60000000000 */
[----:B-1----:R-:W-:Y:S02]  /*2a70*/  @P0 LEA R23, R11, R2, 0x2 ;  /* 0x000000020b170211 */ /* 0x002fe400078e10ff */
[----:B------:R-:W-:-:S03]  /*2a80*/  @P0 SEL R11, R10, 0x1, !P1 ;  /* 0x000000010a0b0807 */ /* 0x000fc60004800000 */
[----:B------:R2:W-:Y:S01]  /*2a90*/  @P0 STL [R23+0x4], R20 ;  /* 0x0000041417000387 */ /* 0x0005e20000100800 */
[----:B------:R-:W-:Y:S01]  /*2aa0*/  @P0 PRMT R10, R11, 0x7610, R10 ;  /* 0x000076100b0a0816 */ /* 0x000fe2000000000a */
[----:B------:R-:W-:Y:S06]  /*2ab0*/  @P0 BRA `(.L_x_67) ;  /* 0x0000000000180947 */ /* 0x000fec0003800000 */
[----:B------:R-:W-:-:S05]  /*2ac0*/  LEA R11, R14, 0xfffffffc, 0x2 ;  /* 0xfffffffc0e0b7811 */ /* 0x000fca00078e10ff */
[----:B--2---:R-:W-:-:S05]  /*2ad0*/  IMAD R20, R11, 0x4, R2 ;  /* 0x000000040b147824 */ /* 0x004fca00078e0202 */
[----:B------:R-:W2:Y:S02]  /*2ae0*/  LDL R10, [R20+0x4] ;  /* 0x00000400140a7983 */ /* 0x000ea40000100800 */
[----:B--2---:R-:W-:Y:S02]  /*2af0*/  VIADD R11, R10, 0x1 ;  /* 0x000000010a0b7836 */ /* 0x004fe40000000000 */
[----:B------:R-:W-:-:S03]  /*2b00*/  IMAD.MOV.U32 R10, RZ, RZ, 0x1 ;  /* 0x00000001ff0a7424 */ /* 0x000fc600078e00ff */
[----:B------:R3:W-:Y:S04]  /*2b10*/  STL [R20+0x4], R11 ;  /* 0x0000040b14007387 */ /* 0x0007e80000100800 */
.L_x_67:
[----:B------:R-:W-:Y:S05]  /*2b20*/  BSYNC.RECONVERGENT B0 ;  /* 0x0000000000007941 */ /* 0x000fea0003800200 */
.L_x_66:
[----:B------:R-:W-:Y:S01]  /*2b30*/  ISETP.GT.U32.AND P0, PT, R14, 0x3, PT ;  /* 0x000000030e00780c */ /* 0x000fe20003f04070 */
[----:B------:R-:W-:-:S12]  /*2b40*/  BSSY.RECONVERGENT B0, `(.L_x_68) ;  /* 0x000000d000007945 */ /* 0x000fd80003800200 */
[----:B------:R-:W-:Y:S05]  /*2b50*/  @P0 BRA `(.L_x_69) ;  /* 0x00000000002c0947 */ /* 0x000fea0003800000 */
[C---:B---3-5:R-:W-:Y:S01]  /*2b60*/  IMAD.SHL.U32 R11, R14.reuse, 0x4, RZ ;  /* 0x000000040e0b7824 */ /* 0x068fe200078e00ff */
[----:B------:R-:W-:-:S04]  /*2b70*/  ISETP.NE.AND P0, PT, R14, 0x3, PT ;  /* 0x000000030e00780c */ /* 0x000fc80003f05270 */
[----:B------:R-:W-:-:S05]  /*2b80*/  LEA R11, R11, R2, 0x2 ;  /* 0x000000020b0b7211 */ /* 0x000fca00078e10ff */
[----:B------:R4:W-:Y:S04]  /*2b90*/  STL [R11+0x4], RZ ;  /* 0x000004ff0b007387 */ /* 0x0009e80000100800 */
[----:B------:R-:W-:Y:S05]  /*2ba0*/  @!P0 BRA `(.L_x_69) ;  /* 0x0000000000188947 */ /* 0x000fea0003800000 */
[----:B------:R3:W-:Y:S01]  /*2bb0*/  STL [R11+0x14], RZ ;  /* 0x000014ff0b007387 */ /* 0x0007e20000100800 */
[----:B------:R-:W-:-:S13]  /*2bc0*/  ISETP.NE.AND P0, PT, R14, 0x2, PT ;  /* 0x000000020e00780c */ /* 0x000fda0003f05270 */
[----:B---3--:R-:W-:Y:S05]  /*2bd0*/  @!P0 BRA `(.L_x_69) ;  /* 0x00000000000c8947 */ /* 0x008fea0003800000 */
[----:B------:R-:W-:Y:S01]  /*2be0*/  ISETP.NE.AND P0, PT, R14, 0x1, PT ;  /* 0x000000010e00780c */ /* 0x000fe20003f05270 */
[----:B------:R3:W-:-:S12]  /*2bf0*/  STL [R11+0x24], RZ ;  /* 0x000024ff0b007387 */ /* 0x0007d80000100800 */
[----:B------:R3:W-:Y:S02]  /*2c00*/  @P0 STL [R11+0x34], RZ ;  /* 0x000034ff0b000387 */ /* 0x0007e40000100800 */
.L_x_69:
[----:B------:R-:W-:Y:S05]  /*2c10*/  BSYNC.RECONVERGENT B0 ;  /* 0x0000000000007941 */ /* 0x000fea0003800200 */
.L_x_68:
[----:B------:R-:W2:Y:S01]  /*2c20*/  LDL R14, [R1+0x48] ;  /* 0x00004800010e7983 */ /* 0x000ea20000100800 */
[----:B------:R-:W-:Y:S01]  /*2c30*/  BSSY.RECONVERGENT B0, `(.L_x_70) ;  /* 0x0000011000007945 */ /* 0x000fe20003800200 */
[----:B---345:R-:W-:Y:S01]  /*2c40*/  IMAD.MOV.U32 R11, RZ, RZ, -0x1 ;  /* 0xffffffffff0b7424 */ /* 0x038fe200078e00ff */
[----:B--2---:R-:W-:-:S13]  /*2c50*/  ISETP.NE.AND P0, PT, R14, -0x1, PT ;  /* 0xffffffff0e00780c */ /* 0x004fda0003f05270 */
[----:B------:R-:W-:Y:S05]  /*2c60*/  @!P0 BRA `(.L_x_71) ;  /* 0x00000000001c8947 */ /* 0x000fea0003800000 */
[----:B------:R-:W-:Y:S01]  /*2c70*/  ISETP.NE.AND P0, PT, R14, RZ, PT ;  /* 0x000000ff0e00720c */ /* 0x000fe20003f05270 */
[----:B------:R-:W-:-:S12]  /*2c80*/  IMAD.MOV.U32 R20, RZ, RZ, 0x1 ;  /* 0x00000001ff147424 */ /* 0x000fd800078e00ff */
[----:B------:R-:W-:Y:S05]  /*2c90*/  @!P0 BRA `(.L_x_72) ;  /* 0x0000000000288947 */ /* 0x000fea0003800000 */
[----:B------:R-:W-:Y:S01]  /*2ca0*/  IMAD.MOV.U32 R11, RZ, RZ, R14 ;  /* 0x000000ffff0b7224 */ /* 0x000fe200078e000e */
[----:B------:R-:W-:Y:S01]  /*2cb0*/  PRMT R20, R10, 0x7610, R20 ;  /* 0x000076100a147816 */ /* 0x000fe20000000014 */
[----:B------:R-:W-:Y:S01]  /*2cc0*/  IMAD.MOV.U32 R14, RZ, RZ, 0x1 ;  /* 0x00000001ff0e7424 */ /* 0x000fe200078e00ff */
[----:B------:R-:W-:Y:S06]  /*2cd0*/  BRA `(.L_x_72) ;  /* 0x0000000000187947 */ /* 0x000fec0003800000 */
.L_x_71:
[----:B01----:R-:W2:Y:S01]  /*2ce0*/  LDL R22, [R1+0x38] ;  /* 0x0000380001167983 */ /* 0x003ea20000100800 */
[----:B------:R-:W-:Y:S02]  /*2cf0*/  HFMA2 R20, -RZ, RZ, 0, 5.9604644775390625e-08 ;  /* 0x00000001ff147431 */ /* 0x000fe400000001ff */
[----:B------:R-:W-:Y:S02]  /*2d00*/  IMAD.MOV.U32 R10, RZ, RZ, 0x1 ;  /* 0x00000001ff0a7424 */ /* 0x000fe400078e00ff */
[----:B------:R-:W-:Y:S02]  /*2d10*/  IMAD.MOV.U32 R14, RZ, RZ, RZ ;  /* 0x000000ffff0e7224 */ /* 0x000fe400078e00ff */
[----:B--2---:R-:W-:-:S05]  /*2d20*/  VIADD R22, R22, 0x1 ;  /* 0x0000000116167836 */ /* 0x004fca0000000000 */
[----:B------:R0:W-:Y:S02]  /*2d30*/  STL [R1+0x38], R22 ;  /* 0x0000381601007387 */ /* 0x0001e40000100800 */
.L_x_72:
[----:B------:R-:W-:Y:S05]  /*2d40*/  BSYNC.RECONVERGENT B0 ;  /* 0x0000000000007941 */ /* 0x000fea0003800200 */
.L_x_70:
        /* <DEDUP_REMOVED lines=19> */
.L_x_74:
[----:B------:R-:W-:Y:S05]  /*2e80*/  BSYNC.RECONVERGENT B0 ;  /* 0x0000000000007941 */ /* 0x000fea0003800200 */
.L_x_73:
        /* <DEDUP_REMOVED lines=21> */
.L_x_76:
[----:B------:R-:W-:Y:S05]  /*2fe0*/  BSYNC.RECONVERGENT B0 ;  /* 0x0000000000007941 */ /* 0x000fea0003800200 */
.L_x_75:
        /* <DEDUP_REMOVED lines=19> */
.L_x_78:
[----:B------:R-:W-:Y:S05]  /*3120*/  BSYNC.RECONVERGENT B0 ;  /* 0x0000000000007941 */ /* 0x000fea0003800200 */
.L_x_77:
        /* <DEDUP_REMOVED lines=14> */
.L_x_80:
[----:B------:R-:W-:Y:S05]  /*3210*/  BSYNC.RECONVERGENT B0 ;  /* 0x0000000000007941 */ /* 0x000fea0003800200 */
.L_x_79:
        /* <DEDUP_REMOVED lines=12> */
.L_x_82:
[----:B01----:R-:W2:Y:S01]  /*32e0*/  LDL R22, [R1+0x3c] ;  /* 0x00003c0001167983 */ /* 0x003ea20000100800 */
[----:B------:R-:W-:Y:S01]  /*32f0*/  MOV R20, 0x1 ;  /* 0x0000000100147802 */ /* 0x000fe20000000f00 */
[----:B------:R-:W-:Y:S02]  /*3300*/  IMAD.MOV.U32 R10, RZ, RZ, 0x1 ;  /* 0x00000001ff0a7424 */ /* 0x000fe400078e00ff */
[----:B------:R-:W-:Y:S02]  /*3310*/  IMAD.MOV.U32 R14, RZ, RZ, RZ ;  /* 0x000000ffff0e7224 */ /* 0x000fe400078e00ff */
[----:B--2---:R-:W-:-:S05]  /*3320*/  VIADD R22, R22, 0x1 ;  /* 0x0000000116167836 */ /* 0x004fca0000000000 */
[----:B------:R0:W-:Y:S02]  /*3330*/  STL [R1+0x3c], R22 ;  /* 0x00003c1601007387 */ /* 0x0001e40000100800 */
.L_x_83:
[----:B------:R-:W-:Y:S05]  /*3340*/  BSYNC.RECONVERGENT B0 ;  /* 0x0000000000007941 */ /* 0x000fea0003800200 */
.L_x_81:
        /* <DEDUP_REMOVED lines=19> */
.L_x_85:
[----:B------:R-:W-:Y:S05]  /*3480*/  BSYNC.RECONVERGENT B0 ;  /* 0x0000000000007941 */ /* 0x000fea0003800200 */
.L_x_84:
        /* <DEDUP_REMOVED lines=21> */
.L_x_87:
[----:B------:R-:W-:Y:S05]  /*35e0*/  BSYNC.RECONVERGENT B0 ;  /* 0x0000000000007941 */ /* 0x000fea0003800200 */
.L_x_86:
        /* <DEDUP_REMOVED lines=19> */
.L_x_89:
[----:B------:R-:W-:Y:S05]  /*3720*/  BSYNC.RECONVERGENT B0 ;  /* 0x0000000000007941 */ /* 0x000fea0003800200 */
.L_x_88:
        /* <DEDUP_REMOVED lines=11> */
[----:B------:R3:W-:Y:S01]  /*37e0*/  STL [R11+0x2c], RZ ;  /* 0x00002cff0b007387 */ /* 0x0007e20000100800 */
[----:B------:R-:W-:-:S13]  /*37f0*/  ISETP.NE.AND P0, PT, R14, 0x1, PT ;  /* 0x000000010e00780c */ /* 0x000fda0003f05270 */
[----:B---3--:R-:W-:Y:S05]  /*3800*/  @!P0 BRA `(.L_x_91) ;  /* 0x0000000000048947 */ /* 0x008fea0003800000 */
[----:B------:R3:W-:Y:S02]  /*3810*/  STL [R11+0x3c], RZ ;  /* 0x00003cff0b007387 */ /* 0x0007e40000100800 */
.L_x_91:
[----:B------:R-:W-:Y:S05]  /*3820*/  BSYNC.RECONVERGENT B0 ;  /* 0x0000000000007941 */ /* 0x000fea0003800200 */
.L_x_90:
[----:B------:R-:W-:Y:S05]  /*3830*/  BRA `(.L_x_47) ;  /* 0x0000003000507947 */ /* 0x000fea0003800000 */
.L_x_2:
[----:B------:R-:W-:-:S05]  /*3840*/  IMAD.MOV.U32 R10, RZ, RZ, 0x2 ;  /* 0x00000002ff0a7424 */ /* 0x000fca00078e00ff */
[----:B------:R-:W-:-:S05]  /*3850*/  VIADDMNMX.U32 R10, R11, 0xfffffffe, R10, PT ;  /* 0xfffffffe0b0a7846 */ /* 0x000fca000380000a */
[----:B------:R-:W-:-:S04]  /*3860*/  IMAD.SHL.U32 R14, R10, 0x4, RZ ;  /* 0x000000040a0e7824 */ /* 0x000fc800078e00ff */
[----:B------:R-:W0:Y:S02]  /*3870*/  LDC R10, c[0x2][R14+0xc] ;  /* 0x008003000e0a7b82 */ /* 0x000e240000000800 */
[----:B0-----:R-:W-:-:S04]  /*3880*/  SHF.R.S32.HI R11, RZ, 0x1f, R10 ;  /* 0x0000001fff0b7819 */ /* 0x001fc8000001140a */
.L_x_203:
[----:B------:R-:W-:Y:S05]  /*3890*/  BRX R10 -0x38a0                                     (*"BRANCH_TARGETS .L_x_204,.L_x_205,.L_x_179"*) ;  /* 0xffffffc40ad87949 */ /* 0x000fea000383ffff */
.L_x_204:
[----:B------:R-:W2:Y:S01]  /*38a0*/  LDL R20, [R1+0x70] ;  /* 0x0000700001147983 */ /* 0x000ea20000100800 */
[----:B------:R-:W-:Y:S01]  /*38b0*/  IMAD.MOV.U32 R10, RZ, RZ, 0x1 ;  /* 0x00000001ff0a7424 */ /* 0x000fe200078e00ff */
[----:B------:R-:W-:Y:S01]  /*38c0*/  BSSY.RECONVERGENT B0, `(.L_x_92) ;  /* 0x0000012000007945 */ /* 0x000fe20003800200 */
[----:B------:R-:W-:Y:S02]  /*38d0*/  IMAD.MOV.U32 R11, RZ, RZ, -0x1 ;  /* 0xffffffffff0b7424 */ /* 0x000fe400078e00ff */
[----:B------:R-:W-:Y:S01]  /*38e0*/  IMAD.MOV.U32 R14, RZ, RZ, 0x3 ;  /* 0x00000003ff0e7424 */ /* 0x000fe200078e00ff */
        /* <DEDUP_REMOVED lines=8> */
[----:B------:R-:W-:Y:S02]  /*3970*/  PRMT R10, R10, 0x5410, R22 ;  /* 0x000054100a0a7816 */ /* 0x000fe40000000016 */
[----:B--2---:R-:W-:-:S05]  /*3980*/  IADD3 R20, PT, PT, R20, 0x1, RZ ;  /* 0x0000000114147810 */ /* 0x004fca0007ffe0ff */
[----:B------:R0:W-:Y:S01]  /*3990*/  STL [R1+0x80], R20 ;  /* 0x0000801401007387 */ /* 0x0001e20000100800 */
[----:B------:R-:W-:Y:S05]  /*39a0*/  BRA `(.L_x_93) ;  /* 0x00000000000c7947 */ /* 0x000fea0003800000 */
.L_x_94:
[----:B------:R-:W-:Y:S01]  /*39b0*/  IMAD.MOV.U32 R11, RZ, RZ, R20 ;  /* 0x000000ffff0b7224 */ /* 0x000fe200078e0014 */
[----:B------:R-:W-:Y:S01]  /*39c0*/  PRMT R10, RZ, 0x5410, RZ ;  /* 0x00005410ff0a7816 */ /* 0x000fe200000000ff */
[----:B------:R-:W-:-:S07]  /*39d0*/  IMAD.MOV.U32 R14, RZ, RZ, 0x2 ;  /* 0x00000002ff0e7424 */ /* 0x000fce00078e00ff */
.L_x_93:
[----:B------:R-:W-:Y:S05]  /*39e0*/  BSYNC.RECONVERGENT B0 ;  /* 0x0000000000007941 */ /* 0x000fea0003800200 */
.L_x_92:
[----:B------:R-:W2:Y:S01]  /*39f0*/  LDL R24, [R1+0x60] ;  /* 0x0000600001187983 */ /* 0x000ea20000100800 */
[----:B------:R-:W-:Y:S01]  /*3a00*/  BSSY.RECONVERGENT B0, `(.L_x_95) ;  /* 0x0000012000007945 */ /* 0x000fe20003800200 */
[----:B--2---:R-:W-:-:S13]  /*3a10*/  ISETP.NE.AND P0, PT, R24, RZ, PT ;  /* 0x000000ff1800720c */ /* 0x004fda0003f05270 */
[----:B------:R-:W-:Y:S05]  /*3a20*/  @!P0 BRA `(.L_x_96) ;  /* 0x00000000003c8947 */ /* 0x000fea0003800000 */
[----:B------:R-:W-:-:S13]  /*3a30*/  ISETP.NE.AND P0, PT, R11, R24, PT ;  /* 0x000000180b00720c */ /* 0x000fda0003f05270 */
[C---:B------:R-:W-:Y:S01]  /*3a40*/  @P0 IMAD.SHL.U32 R11, R14.reuse, 0x4, RZ ;  /* 0x000000040e0b0824 */ /* 0x040fe200078e00ff */
[----:B------:R-:W-:-:S03]  /*3a50*/  @P0 IADD3 R14, PT, PT, R14, -0x1, RZ ;  /* 0xffffffff0e0e0810 */ /* 0x000fc60007ffe0ff */
[----:B------:R-:W-:Y:S02]  /*3a60*/  @P0 IMAD R23, R11, 0x4, R2 ;  /* 0x000000040b170824 */ /* 0x000fe400078e0202 */
[----:B------:R-:W-:-:S03]  /*3a70*/  @!P0 IMAD.SHL.U32 R25, R14, 0x4, RZ ;  /* 0x000000040e198824 */ /* 0x000fc600078e00ff */
[----:B------:R1:W-:Y:S01]  /*3a80*/  @P0 STL [R23], R24 ;  /* 0x0000001817000387 */ /* 0x0003e20000100800 */
[----:B------:R-:W-:-:S03]  /*3a90*/  @!P0 IMAD R25, R25, 0x4, R2 ;  /* 0x0000000419198824 */ /* 0x000fc600078e0202 */
[----:B------:R1:W5:Y:S04]  /*3aa0*/  @P0 LDL R11, [R1+0x60] ;  /* 0x00006000010b0983 */ /* 0x0003680000100800 */
[----:B0-----:R-:W2:Y:S01]  /*3ab0*/  @!P0 LDL R20, [R25+0x10] ;  /* 0x0000100019148983 */ /* 0x001ea20000100800 */
[----:B------:R-:W-:Y:S01]  /*3ac0*/  IMAD.MOV.U32 R22, RZ, RZ, 0x1 ;  /* 0x00000001ff167424 */ /* 0x000fe200078e00ff */
[----:B------:R-:W-:-:S04]  /*3ad0*/  @P0 PRMT R10, R10, 0x7632, R10 ;  /* 0x000076320a0a0816 */ /* 0x000fc8000000000a */
[----:B------:R-:W-:Y:S01]  /*3ae0*/  @!P0 PRMT R10, R22, 0x7610, R10 ;  /* 0x00007610160a8816 */ /* 0x000fe2000000000a */
[----:B--2---:R-:W-:-:S05]  /*3af0*/  @!P0 VIADD R20, R20, 0x1 ;  /* 0x0000000114148836 */ /* 0x004fca0000000000 */
[----:B------:R1:W-:Y:S01]  /*3b00*/  @!P0 STL [R25+0x10], R20 ;  /* 0x0000101419008387 */ /* 0x0003e20000100800 */
[----:B------:R-:W-:-:S07]  /*3b10*/  @!P0 MOV R11, 0xffffffff ;  /* 0xffffffff000b8802 */ /* 0x000fce0000000f00 */
.L_x_96:
[----:B------:R-:W-:Y:S05]  /*3b20*/  BSYNC.RECONVERGENT B0 ;  /* 0x0000000000007941 */ /* 0x000fea0003800200 */
.L_x_95:
        /* <DEDUP_REMOVED lines=10> */
[----:B------:R1:W-:Y:S01]  /*3bd0*/  @P0 STL [R23], R24 ;  /* 0x0000001817000387 */ /* 0x0003e20000100800 */
[----:B------:R-:W-:-:S03]  /*3be0*/  @!P0 IMAD R25, R25, 0x4, R2 ;  /* 0x0000000419198824 */ /* 0x000fc600078e0202 */
[----:B------:R1:W5:Y:S04]  /*3bf0*/  @P0 LDL R11, [R1+0x50] ;  /* 0x00005000010b0983 */ /* 0x0003680000100800 */
[----:B------:R-:W2:Y:S01]  /*3c00*/  @!P0 LDL R22, [R25+0x10] ;  /* 0x0000100019168983 */ /* 0x000ea20000100800 */
[----:B0-----:R-:W-:-:S04]  /*3c10*/  @P0 SEL R20, R10, 0x1, !P1 ;  /* 0x000000010a140807 */ /* 0x001fc80004800000 */
[----:B------:R-:W-:Y:S01]  /*3c20*/  @P0 PRMT R10, R20, 0x7610, R10 ;  /* 0x00007610140a0816 */ /* 0x000fe2000000000a */
[----:B------:R-:W-:-:S05]  /*3c30*/  IMAD.MOV.U32 R20, RZ, RZ, 0x1 ;  /* 0x00000001ff147424 */ /* 0x000fca00078e00ff */
[----:B------:R-:W-:Y:S02]  /*3c40*/  @!P0 PRMT R10, R20, 0x7610, R10 ;  /* 0x00007610140a8816 */ /* 0x000fe4000000000a */
[----:B--2---:R-:W-:-:S05]  /*3c50*/  @!P0 IADD3 R22, PT, PT, R22, 0x1, RZ ;  /* 0x0000000116168810 */ /* 0x004fca0007ffe0ff */
[----:B------:R1:W-:Y:S01]  /*3c60*/  @!P0 STL [R25+0x10], R22 ;  /* 0x0000101619008387 */ /* 0x0003e20000100800 */
[----:B------:R-:W-:-:S07]  /*3c70*/  @!P0 IMAD.MOV.U32 R11, RZ, RZ, -0x1 ;  /* 0xffffffffff0b8424 */ /* 0x000fce00078e00ff */
.L_x_98:
[----:B------:R-:W-:Y:S05]  /*3c80*/  BSYNC.RECONVERGENT B0 ;  /* 0x0000000000007941 */ /* 0x000fea0003800200 */
.L_x_97:
[----:B0-----:R-:W2:Y:S01]  /*3c90*/  LDL R20, [R1+0x40] ;  /* 0x0000400001147983 */ /* 0x001ea20000100800 */
[----:B------:R-:W-:Y:S01]  /*3ca0*/  BSSY.RECONVERGENT B0, `(.L_x_99) ;  /* 0x0000012000007945 */ /* 0x000fe20003800200 */
[----:B--2---:R-:W-:-:S13]  /*3cb0*/  ISETP.NE.AND P0, PT, R20, RZ, PT ;  /* 0x000000ff1400720c */ /* 0x004fda0003f05270 */
[----:B------:R-:W-:Y:S05]  /*3cc0*/  @!P0 BRA `(.L_x_100) ;  /* 0x00000000003c8947 */ /* 0x000fea0003800000 */
[----:B-----5:R-:W-:-:S13]  /*3cd0*/  ISETP.NE.AND P0, PT, R11, R20, PT ;  /* 0x000000140b00720c */ /* 0x020fda0003f05270 */
[C---:B------:R-:W-:Y:S01]  /*3ce0*/  @P0 IMAD.SHL.U32 R11, R14.reuse, 0x4, RZ ;  /* 0x000000040e0b0824 */ /* 0x040fe200078e00ff */
[C---:B------:R-:W-:Y:S01]  /*3cf0*/  @P0 ISETP.NE.AND P1, PT, R14.reuse, RZ, PT ;  /* 0x000000ff0e00020c */ /* 0x040fe20003f25270 */
[----:B------:R-:W-:Y:S02]  /*3d00*/  @P0 VIADD R14, R14, 0xffffffff ;  /* 0xffffffff0e0e0836 */ /* 0x000fe40000000000 */
[----:B-1----:R-:W-:Y:S01]  /*3d10*/  @P0 IMAD R23, R11, 0x4, R2 ;  /* 0x000000040b170824 */ /* 0x002fe200078e0202 */
[----:B------:R-:W-:-:S04]  /*3d20*/  @P0 SEL R11, R10, 0x1, !P1 ;  /* 0x000000010a0b0807 */ /* 0x000fc80004800000 */
[----:B------:R0:W-:Y:S01]  /*3d30*/  @P0 STL [R23], R20 ;  /* 0x0000001417000387 */ /* 0x0001e20000100800 */
[----:B------:R-:W-:Y:S01]  /*3d40*/  @P0 PRMT R10, R11, 0x7610, R10 ;  /* 0x000076100b0a0816 */ /* 0x000fe2000000000a */
[----:B------:R-:W-:Y:S06]  /*3d50*/  @P0 BRA `(.L_x_100) ;  /* 0x0000000000180947 */ /* 0x000fec0003800000 */
[----:B------:R-:W-:-:S05]  /*3d60*/  SHF.L.U32 R11, R14, 0x2, RZ ;  /* 0x000000020e0b7819 */ /* 0x000fca00000006ff */
[----:B0-----:R-:W-:-:S05]  /*3d70*/  IMAD R20, R11, 0x4, R2 ;  /* 0x000000040b147824 */ /* 0x001fca00078e0202 */
[----:B------:R-:W2:Y:S02]  /*3d80*/  LDL R10, [R20+0x10] ;  /* 0x00001000140a7983 */ /* 0x000ea40000100800 */
[----:B--2---:R-:W-:Y:S02]  /*3d90*/  VIADD R11, R10, 0x1 ;  /* 0x000000010a0b7836 */ /* 0x004fe40000000000 */
[----:B------:R-:W-:-:S03]  /*3da0*/  IMAD.MOV.U32 R10, RZ, RZ, 0x1 ;  /* 0x00000001ff0a7424 */ /* 0x000fc600078e00ff */
[----:B------:R2:W-:Y:S04]  /*3db0*/  STL [R20+0x10], R11 ;  /* 0x0000100b14007387 */ /* 0x0005e80000100800 */
.L_x_100:
[----:B------:R-:W-:Y:S05]  /*3dc0*/  BSYNC.RECONVERGENT B0 ;  /* 0x0000000000007941 */ /* 0x000fea0003800200 */
.L_x_99:
[----:B------:R-:W-:Y:S01]  /*3dd0*/  ISETP.GE.AND P0, PT, R14, RZ, PT ;  /* 0x000000ff0e00720c */ /* 0x000fe20003f06270 */
[----:B------:R-:W-:-:S12]  /*3de0*/  BSSY.RECONVERGENT B0, `(.L_x_101) ;  /* 0x0000013000007945 */ /* 0x000fd80003800200 */
[----:B------:R-:W-:Y:S05]  /*3df0*/  @!P0 BRA `(.L_x_102) ;  /* 0x0000000000448947 */ /* 0x000fea0003800000 */
[C---:B01----:R-:W-:Y:S01]  /*3e00*/  IMAD.SHL.U32 R23, R14.reuse, 0x4, RZ ;  /* 0x000000040e177824 */ /* 0x043fe200078e00ff */
[----:B------:R-:W-:-:S03]  /*3e10*/  ISETP.NE.AND P0, PT, R14, RZ, PT ;  /* 0x000000ff0e00720c */ /* 0x000fc60003f05270 */
[----:B--2--5:R-:W-:-:S05]  /*3e20*/  IMAD R11, R23, 0x4, R2 ;  /* 0x00000004170b7824 */ /* 0x024fca00078e0202 */
[----:B------:R3:W-:Y:S05]  /*3e30*/  STL [R11], RZ ;  /* 0x000000ff0b007387 */ /* 0x0007ea0000100800 */
[----:B------:R-:W-:Y:S05]  /*3e40*/  @!P0 BRA `(.L_x_102) ;  /* 0x0000000000308947 */ /* 0x000fea0003800000 */
[----:B---3--:R-:W-:Y:S02]  /*3e50*/  IADD3 R11, PT, PT, R23, -0x4, RZ ;  /* 0xfffffffc170b7810 */ /* 0x008fe40007ffe0ff */
[----:B------:R-:W-:-:S03]  /*3e60*/  ISETP.NE.AND P0, PT, R14, 0x1, PT ;  /* 0x000000010e00780c */ /* 0x000fc60003f05270 */
[----:B------:R-:W-:-:S05]  /*3e70*/  IMAD R11, R11, 0x4, R2 ;  /* 0x000000040b0b7824 */ /* 0x000fca00078e0202 */
[----:B------:R4:W-:Y:S05]  /*3e80*/  STL [R11], RZ ;  /* 0x000000ff0b007387 */ /* 0x0009ea0000100800 */
[----:B------:R-:W-:Y:S05]  /*3e90*/  @!P0 BRA `(.L_x_102) ;  /* 0x00000000001c8947 */ /* 0x000fea0003800000 */
[----:B------:R-:W-:Y:S01]  /*3ea0*/  ISETP.NE.AND P0, PT, R14, 0x2, PT ;  /* 0x000000020e00780c */ /* 0x000fe20003f05270 */
[----:B----4-:R-:W-:-:S04]  /*3eb0*/  VIADD R11, R23, 0xfffffff8 ;  /* 0xfffffff8170b7836 */ /* 0x010fc80000000000 */
[----:B------:R-:W-:-:S05]  /*3ec0*/  IMAD R11, R11, 0x4, R2 ;  /* 0x000000040b0b7824 */ /* 0x000fca00078e0202 */
[----:B------:R0:W-:Y:S03]  /*3ed0*/  STL [R11], RZ ;  /* 0x000000ff0b007387 */ /* 0x0001e60000100800 */
[----:B------:R-:W-:-:S04]  /*3ee0*/  @P0 VIADD R23, R23, 0xfffffff4 ;  /* 0xfffffff417170836 */ /* 0x000fc80000000000 */
[----:B------:R-:W-:-:S05]  /*3ef0*/  @P0 IMAD R23, R23, 0x4, R2 ;  /* 0x0000000417170824 */ /* 0x000fca00078e0202 */
[----:B------:R0:W-:Y:S02]  /*3f00*/  @P0 STL [R23], RZ ;  /* 0x000000ff17000387 */ /* 0x0001e40000100800 */
.L_x_102:
[----:B------:R-:W-:Y:S05]  /*3f10*/  BSYNC.RECONVERGENT B0 ;  /* 0x0000000000007941 */ /* 0x000fea0003800200 */
.L_x_101:
[----:B-1----:R-:W2:Y:S01]  /*3f20*/  LDL R22, [R1+0x74] ;  /* 0x0000740001167983 */ /* 0x002ea20000100800 */
[----:B------:R-:W-:Y:S01]  /*3f30*/  BSSY.RECONVERGENT B0, `(.L_x_103) ;  /* 0x0000011000007945 */ /* 0x000fe20003800200 */
[----:B0-2345:R-:W-:Y:S01]  /*3f40*/  MOV R11, 0xffffffff ;  /* 0xffffffff000b7802 */ /* 0x03dfe20000000f00 */
[----:B------:R-:W-:Y:S01]  /*3f50*/  IMAD.MOV.U32 R14, RZ, RZ, 0x3 ;  /* 0x00000003ff0e7424 */ /* 0x000fe200078e00ff */
[----:B------:R-:W-:-:S13]  /*3f60*/  ISETP.NE.AND P0, PT, R22, -0x1, PT ;  /* 0xffffffff1600780c */ /* 0x000fda0003f05270 */
        /* <DEDUP_REMOVED lines=8> */
.L_x_104:
[----:B------:R-:W2:Y:S01]  /*3ff0*/  LDL R22, [R1+0x84] ;  /* 0x0000840001167983 */ /* 0x000ea20000100800 */
[----:B------:R-:W-:Y:S02]  /*4000*/  HFMA2 R20, -RZ, RZ, 0, 5.9604644775390625e-08 ;  /* 0x00000001ff147431 */ /* 0x000fe400000001ff */
[----:B------:R-:W-:Y:S02]  /*4010*/  IMAD.MOV.U32 R10, RZ, RZ, 0x1 ;  /* 0x00000001ff0a7424 */ /* 0x000fe400078e00ff */
[----:B--2---:R-:W-:-:S05]  /*4020*/  VIADD R22, R22, 0x1 ;  /* 0x0000000116167836 */ /* 0x004fca0000000000 */
[----:B------:R0:W-:Y:S02]  /*4030*/  STL [R1+0x84], R22 ;  /* 0x0000841601007387 */ /* 0x0001e40000100800 */
.L_x_105:
[----:B------:R-:W-:Y:S05]  /*4040*/  BSYNC.RECONVERGENT B0 ;  /* 0x0000000000007941 */ /* 0x000fea0003800200 */
.L_x_103:
[----:B------:R-:W2:Y:S01]  /*4050*/  LDL R24, [R1+0x64] ;  /* 0x0000640001187983 */ /* 0x000ea20000100800 */
        /* <DEDUP_REMOVED lines=8> */
[----:B------:R1:W-:Y:S03]  /*40e0*/  @P0 STL [R25+0x4], R24 ;  /* 0x0000041819000387 */ /* 0x0003e60000100800 */
[----:B------:R-:W-:Y:S01]  /*40f0*/  @!P0 IMAD R27, R23, 0x4, R2 ;  /* 0x00000004171b8824 */ /* 0x000fe200078e0202 */
        /* <DEDUP_REMOVED lines=8> */
.L_x_107:
[----:B------:R-:W-:Y:S05]  /*4180*/  BSYNC.RECONVERGENT B0 ;  /* 0x0000000000007941 */ /* 0x000fea0003800200 */
.L_x_106:
        /* <DEDUP_REMOVED lines=21> */
.L_x_109:
[----:B------:R-:W-:Y:S05]  /*42e0*/  BSYNC.RECONVERGENT B0 ;  /* 0x0000000000007941 */ /* 0x000fea0003800200 */
.L_x_108:
[----:B------:R-:W2:Y:S01]  /*42f0*/  LDL R20, [R1+0x44] ;  /* 0x0000440001147983 */ /* 0x000ea20000100800 */
[----:B------:R-:W-:Y:S01]  /*4300*/  BSSY.RECONVERGENT B0, `(.L_x_110) ;  /* 0x0000012000007945 */ /* 0x000fe20003800200 */
[----:B--2---:R-:W-:-:S13]  /*4310*/  ISETP.NE.AND P0, PT, R20, RZ, PT ;  /* 0x000000ff1400720c */ /* 0x004fda0003f05270 */
[----:B------:R-:W-:Y:S05]  /*4320*/  @!P0 BRA `(.L_x_111) ;  /* 0x00000000003c8947 */ /* 0x000fea0003800000 */
[----:B-----5:R-:W-:-:S13]  /*4330*/  ISETP.NE.AND P0, PT, R11, R20, PT ;  /* 0x000000140b00720c */ /* 0x020fda0003f05270 */
[C---:B------:R-:W-:Y:S01]  /*4340*/  @P0 IMAD.SHL.U32 R11, R14.reuse, 0x4, RZ ;  /* 0x000000040e0b0824 */ /* 0x040fe200078e00ff */
[C---:B------:R-:W-:Y:S02]  /*4350*/  @P0 ISETP.NE.AND P1, PT, R14.reuse, RZ, PT ;  /* 0x000000ff0e00020c */ /* 0x040fe40003f25270 */
[----:B------:R-:W-:Y:S01]  /*4360*/  @P0 IADD3 R14, PT, PT, R14, -0x1, RZ ;  /* 0xffffffff0e0e0810 */ /* 0x000fe20007ffe0ff */
[----:B-1----:R-:W-:Y:S01]  /*4370*/  @P0 IMAD R23, R11, 0x4, R2 ;  /* 0x000000040b170824 */ /* 0x002fe200078e0202 */
[----:B------:R-:W-:-:S04]  /*4380*/  @P0 SEL R11, R10, 0x1, !P1 ;  /* 0x000000010a0b0807 */ /* 0x000fc80004800000 */
        /* <DEDUP_REMOVED lines=9> */
.L_x_111:
[----:B------:R-:W-:Y:S05]  /*4420*/  BSYNC.RECONVERGENT B0 ;  /* 0x0000000000007941 */ /* 0x000fea0003800200 */
.L_x_110:
[----:B------:R-:W-:Y:S01]  /*4430*/  ISETP.GE.AND P0, PT, R14, RZ, PT ;  /* 0x000000ff0e00720c */ /* 0x000fe20003f06270 */
[----:B------:R-:W-:-:S12]  /*4440*/  BSSY.RECONVERGENT B0, `(.L_x_112) ;  /* 0x0000013000007945 */ /* 0x000fd80003800200 */
[----:B------:R-:W-:Y:S05]  /*4450*/  @!P0 BRA `(.L_x_113) ;  /* 0x0000000000448947 */ /* 0x000fea0003800000 */
[C---:B-12---:R-:W-:Y:S01]  /*4460*/  IMAD.SHL.U32 R23, R14.reuse, 0x4, RZ ;  /* 0x000000040e177824 */ /* 0x046fe200078e00ff */
[----:B------:R-:W-:-:S03]  /*4470*/  ISETP.NE.AND P0, PT, R14, RZ, PT ;  /* 0x000000ff0e00720c */ /* 0x000fc60003f05270 */
[----:B---3-5:R-:W-:-:S05]  /*4480*/  IMAD R11, R23, 0x4, R2 ;  /* 0x00000004170b7824 */ /* 0x028fca00078e0202 */
[----:B------:R4:W-:Y:S05]  /*4490*/  STL [R11+0x4], RZ ;  /* 0x000004ff0b007387 */ /* 0x0009ea0000100800 */
[----:B------:R-:W-:Y:S05]  /*44a0*/  @!P0 BRA `(.L_x_113) ;  /* 0x0000000000308947 */ /* 0x000fea0003800000 */
[----:B----4-:R-:W-:Y:S02]  /*44b0*/  IADD3 R11, PT, PT, R23, -0x4, RZ ;  /* 0xfffffffc170b7810 */ /* 0x010fe40007ffe0ff */
[----:B------:R-:W-:-:S03]  /*44c0*/  ISETP.NE.AND P0, PT, R14, 0x1, PT ;  /* 0x000000010e00780c */ /* 0x000fc60003f05270 */
[----:B------:R-:W-:-:S05]  /*44d0*/  IMAD R11, R11, 0x4, R2 ;  /* 0x000000040b0b7824 */ /* 0x000fca00078e0202 */
[----:B------:R1:W-:Y:S05]  /*44e0*/  STL [R11+0x4], RZ ;  /* 0x000004ff0b007387 */ /* 0x0003ea0000100800 */
[----:B------:R-:W-:Y:S05]  /*44f0*/  @!P0 BRA `(.L_x_113) ;  /* 0x00000000001c8947 */ /* 0x000fea0003800000 */
[----:B------:R-:W-:Y:S01]  /*4500*/  ISETP.NE.AND P0, PT, R14, 0x2, PT ;  /* 0x000000020e00780c */ /* 0x000fe20003f05270 */
[----:B-1----:R-:W-:-:S04]  /*4510*/  VIADD R11, R23, 0xfffffff8 ;  /* 0xfffffff8170b7836 */ /* 0x002fc80000000000 */
[----:B------:R-:W-:-:S05]  /*4520*/  IMAD R11, R11, 0x4, R2 ;  /* 0x000000040b0b7824 */ /* 0x000fca00078e0202 */
[----:B------:R1:W-:Y:S03]  /*4530*/  STL [R11+0x4], RZ ;  /* 0x000004ff0b007387 */ /* 0x0003e60000100800 */
[----:B------:R-:W-:-:S04]  /*4540*/  @P0 VIADD R23, R23, 0xfffffff4 ;  /* 0xfffffff417170836 */ /* 0x000fc80000000000 */
[----:B------:R-:W-:-:S05]  /*4550*/  @P0 IMAD R23, R23, 0x4, R2 ;  /* 0x0000000417170824 */ /* 0x000fca00078e0202 */
[----:B------:R1:W-:Y:S02]  /*4560*/  @P0 STL [R23+0x4], RZ ;  /* 0x000004ff17000387 */ /* 0x0003e40000100800 */
.L_x_113:
[----:B------:R-:W-:Y:S05]  /*4570*/  BSYNC.RECONVERGENT B0 ;  /* 0x0000000000007941 */ /* 0x000fea0003800200 */
.L_x_112:
[----:B01----:R-:W2:Y:S01]  /*4580*/  LDL R22, [R1+0x78] ;  /* 0x0000780001167983 */ /* 0x003ea20000100800 */
[----:B------:R-:W-:Y:S01]  /*4590*/  BSSY.RECONVERGENT B0, `(.L_x_114) ;  /* 0x0000011000007945 */ /* 0x000fe20003800200 */
[----:B---345:R-:W-:Y:S01]  /*45a0*/  MOV R11, 0xffffffff ;  /* 0xffffffff000b7802 */ /* 0x038fe20000000f00 */
[----:B------:R-:W-:Y:S01]  /*45b0*/  IMAD.MOV.U32 R14, RZ, RZ, 0x3 ;  /* 0x00000003ff0e7424 */ /* 0x000fe200078e00ff */
        /* <DEDUP_REMOVED lines=9> */
.L_x_115:
[----:B------:R-:W2:Y:S01]  /*4650*/  LDL R22, [R1+0x88] ;  /* 0x0000880001167983 */ /* 0x000ea20000100800 */
[----:B------:R-:W-:Y:S02]  /*4660*/  HFMA2 R20, -RZ, RZ, 0, 5.9604644775390625e-08 ;  /* 0x00000001ff147431 */ /* 0x000fe400000001ff */
[----:B------:R-:W-:Y:S02]  /*4670*/  IMAD.MOV.U32 R10, RZ, RZ, 0x1 ;  /* 0x00000001ff0a7424 */ /* 0x000fe400078e00ff */
[----:B--2---:R-:W-:-:S05]  /*4680*/  VIADD R22, R22, 0x1 ;  /* 0x0000000116167836 */ /* 0x004fca0000000000 */
[----:B------:R0:W-:Y:S02]  /*4690*/  STL [R1+0x88], R22 ;  /* 0x0000881601007387 */ /* 0x0001e40000100800 */
.L_x_116:
[----:B------:R-:W-:Y:S05]  /*46a0*/  BSYNC.RECONVERGENT B0 ;  /* 0x0000000000007941 */ /* 0x000fea0003800200 */
.L_x_114:
        /* <DEDUP_REMOVED lines=19> */
.L_x_118:
[----:B------:R-:W-:Y:S05]  /*47e0*/  BSYNC.RECONVERGENT B0 ;  /* 0x0000000000007941 */ /* 0x000fea0003800200 */
.L_x_117:
        /* <DEDUP_REMOVED lines=21> */
.L_x_120:
[----:B------:R-:W-:Y:S05]  /*4940*/  BSYNC.RECONVERGENT B0 ;  /* 0x0000000000007941 */ /* 0x000fea0003800200 */
.L_x_119:
        /* <DEDUP_REMOVED lines=19> */
.L_x_122:
[----:B------:R-:W-:Y:S05]  /*4a80*/  BSYNC.RECONVERGENT B0 ;  /* 0x0000000000007941 */ /* 0x000fea0003800200 */
.L_x_121:
        /* <DEDUP_REMOVED lines=20> */
.L_x_124:
[----:B------:R-:W-:Y:S05]  /*4bd0*/  BSYNC.RECONVERGENT B0 ;  /* 0x0000000000007941 */ /* 0x000fea0003800200 */
.L_x_123:
        /* <DEDUP_REMOVED lines=13> */
.L_x_126:
[----:B------:R-:W2:Y:S01]  /*4cb0*/  LDL R22, [R1+0x8c] ;  /* 0x00008c0001167983 */ /* 0x000ea20000100800 */
[----:B------:R-:W-:Y:S02]  /*4cc0*/  HFMA2 R20, -RZ, RZ, 0, 5.9604644775390625e-08 ;  /* 0x00000001ff147431 */ /* 0x000fe400000001ff */
[----:B------:R-:W-:Y:S02]  /*4cd0*/  IMAD.MOV.U32 R10, RZ, RZ, 0x1 ;  /* 0x00000001ff0a7424 */ /* 0x000fe400078e00ff */
[----:B--2---:R-:W-:-:S05]  /*4ce0*/  VIADD R22, R22, 0x1 ;  /* 0x0000000116167836 */ /* 0x004fca0000000000 */
[----:B------:R0:W-:Y:S02]  /*4cf0*/  STL [R1+0x8c], R22 ;  /* 0x00008c1601007387 */ /* 0x0001e40000100800 */
.L_x_127:
[----:B------:R-:W-:Y:S05]  /*4d00*/  BSYNC.RECONVERGENT B0 ;  /* 0x0000000000007941 */ /* 0x000fea0003800200 */
.L_x_125:
        /* <DEDUP_REMOVED lines=19> */
.L_x_129:
[----:B------:R-:W-:Y:S05]  /*4e40*/  BSYNC.RECONVERGENT B0 ;  /* 0x0000000000007941 */ /* 0x000fea0003800200 */
.L_x_128:
        /* <DEDUP_REMOVED lines=21> */
.L_x_131:
[----:B------:R-:W-:Y:S05]  /*4fa0*/  BSYNC.RECONVERGENT B0 ;  /* 0x0000000000007941 */ /* 0x000fea0003800200 */
.L_x_130:
        /* <DEDUP_REMOVED lines=19> */
.L_x_133:
[----:B------:R-:W-:Y:S05]  /*50e0*/  BSYNC.RECONVERGENT B0 ;  /* 0x0000000000007941 */ /* 0x000fea0003800200 */
.L_x_132:
        /* <DEDUP_REMOVED lines=13> */
[----:B-1----:R-:W-:Y:S01]  /*51c0*/  VIADD R11, R23, 0xfffffff8 ;  /* 0xfffffff8170b7836 */ /* 0x002fe20000000000 */
[----:B------:R-:W-:-:S03]  /*51d0*/  ISETP.NE.AND P0, PT, R14, 0x2, PT ;  /* 0x000000020e00780c */ /* 0x000fc60003f05270 */
[----:B------:R-:W-:-:S05]  /*51e0*/  IMAD R11, R11, 0x4, R2 ;  /* 0x000000040b0b7824 */ /* 0x000fca00078e0202 */
[----:B------:R1:W-:Y:S05]  /*51f0*/  STL [R11+0xc], RZ ;  /* 0x00000cff0b007387 */ /* 0x0003ea0000100800 */
[----:B------:R-:W-:Y:S05]  /*5200*/  @!P0 BRA `(.L_x_135) ;  /* 0x00000000000c8947 */ /* 0x000fea0003800000 */
[----:B-1----:R-:W-:-:S04]  /*5210*/  VIADD R11, R23, 0xfffffff4 ;  /* 0xfffffff4170b7836 */ /* 0x002fc80000000000 */
[----:B------:R-:W-:-:S05]  /*5220*/  IMAD R11, R11, 0x4, R2 ;  /* 0x000000040b0b7824 */ /* 0x000fca00078e0202 */
[----:B------:R1:W-:Y:S02]  /*5230*/  STL [R11+0xc], RZ ;  /* 0x00000cff0b007387 */ /* 0x0003e40000100800 */
.L_x_135:
[----:B------:R-:W-:Y:S05]  /*5240*/  BSYNC.RECONVERGENT B0 ;  /* 0x0000000000007941 */ /* 0x000fea0003800200 */
.L_x_134:
[----:B------:R-:W-:Y:S05]  /*5250*/  BRA `(.L_x_47) ;  /* 0x0000001400c87947 */ /* 0x000fea0003800000 */
.L_x_205:
[----:B------:R-:W2:Y:S01]  /*5260*/  LDL R23, [R1+0x40] ;  /* 0x0000400001177983 */ /* 0x000ea20000100800 */
[----:B------:R-:W-:Y:S01]  /*5270*/  MOV R10, 0x1 ;  /* 0x00000001000a7802 */ /* 0x000fe20000000f00 */
[----:B------:R-:W-:Y:S01]  /*5280*/  BSSY.RECONVERGENT B0, `(.L_x_136) ;  /* 0x0000012000007945 */ /* 0x000fe20003800200 */
[----:B------:R-:W-:Y:S02]  /*5290*/  IMAD.MOV.U32 R11, RZ, RZ, -0x1 ;  /* 0xffffffffff0b7424 */ /* 0x000fe400078e00ff */
[----:B------:R-:W-:Y:S02]  /*52a0*/  PRMT R10, RZ, 0x5410, R10 ;  /* 0x00005410ff0a7816 */ /* 0x000fe4000000000a */
[----:B--2---:R-:W-:-:S13]  /*52b0*/  ISETP.NE.AND P0, PT, R23, RZ, PT ;  /* 0x000000ff1700720c */ /* 0x004fda0003f05270 */
[----:B------:R-:W-:Y:S05]  /*52c0*/  @!P0 BRA `(.L_x_137) ;  /* 0x0000000000348947 */ /* 0x000fea0003800000 */
[----:B------:R-:W-:-:S13]  /*52d0*/  ISETP.NE.AND P0, PT, R23, -0x1, PT ;  /* 0xffffffff1700780c */ /* 0x000fda0003f05270 */
[----:B------:R-:W-:Y:S05]  /*52e0*/  @P0 BRA `(.L_x_138) ;  /* 0x0000000000200947 */ /* 0x000fea0003800000 */
[----:B------:R-:W2:Y:S01]  /*52f0*/  LDL R14, [R1+0x3c] ;  /* 0x00003c00010e7983 */ /* 0x000ea20000100800 */
[----:B------:R-:W-:Y:S02]  /*5300*/  IMAD.MOV.U32 R20, RZ, RZ, 0x1 ;  /* 0x00000001ff147424 */ /* 0x000fe400078e00ff */
[----:B------:R-:W-:Y:S02]  /*5310*/  IMAD.MOV.U32 R10, RZ, RZ, 0x1 ;  /* 0x00000001ff0a7424 */ /* 0x000fe400078e00ff */
[----:B------:R-:W-:-:S03]  /*5320*/  IMAD.MOV.U32 R23, RZ, RZ, RZ ;  /* 0x000000ffff177224 */ /* 0x000fc600078e00ff */
[----:B------:R-:W-:Y:S01]  /*5330*/  PRMT R10, R10, 0x5410, R20 ;  /* 0x000054100a0a7816 */ /* 0x000fe20000000014 */
[----:B--2---:R-:W-:-:S05]  /*5340*/  VIADD R14, R14, 0x1 ;  /* 0x000000010e0e7836 */ /* 0x004fca0000000000 */
[----:B------:R0:W-:Y:S01]  /*5350*/  STL [R1+0x3c], R14 ;  /* 0x00003c0e01007387 */ /* 0x0001e20000100800 */
[----:B------:R-:W-:Y:S05]  /*5360*/  BRA `(.L_x_137) ;  /* 0x00000000000c7947 */ /* 0x000fea0003800000 */
.L_x_138:
[----:B------:R-:W-:Y:S01]  /*5370*/  MOV R11, R23 ;  /* 0x00000017000b7202 */ /* 0x000fe20000000f00 */
[----:B------:R-:W-:Y:S01]  /*5380*/  IMAD.MOV.U32 R23, RZ, RZ, 0x1 ;  /* 0x00000001ff177424 */ /* 0x000fe200078e00ff */
[----:B------:R-:W-:-:S07]  /*5390*/  PRMT R10, RZ, 0x5410, RZ ;  /* 0x00005410ff0a7816 */ /* 0x000fce00000000ff */
.L_x_137:
[----:B------:R-:W-:Y:S05]  /*53a0*/  BSYNC.RECONVERGENT B0 ;  /* 0x0000000000007941 */ /* 0x000fea0003800200 */
.L_x_136:
        /* <DEDUP_REMOVED lines=8> */
[----:B------:R1:W-:Y:S01]  /*5430*/  @P0 STL [R25], R22 ;  /* 0x0000001619000387 */ /* 0x0003e20000100800 */
[----:B------:R-:W-:-:S03]  /*5440*/  @!P0 IMAD R27, R23, 0x4, R2 ;  /* 0x00000004171b8824 */ /* 0x000fc600078e0202 */
[----:B------:R1:W5:Y:S04]  /*5450*/  @P0 LDL R11, [R1+0x44] ;  /* 0x00004400010b0983 */ /* 0x0003680000100800 */
[----:B0-----:R-:W2:Y:S01]  /*5460*/  @!P0 LDL R14, [R27+-0x4] ;  /* 0xfffffc001b0e8983 */ /* 0x001ea20000100800 */
[----:B------:R-:W-:Y:S01]  /*5470*/  IMAD.MOV.U32 R20, RZ, RZ, 0x1 ;  /* 0x00000001ff147424 */ /* 0x000fe200078e00ff */
[----:B------:R-:W-:-:S04]  /*5480*/  @P0 PRMT R10, R10, 0x7632, R10 ;  /* 0x000076320a0a0816 */ /* 0x000fc8000000000a */
[----:B------:R-:W-:Y:S02]  /*5490*/  @!P0 PRMT R10, R20, 0x7610, R10 ;  /* 0x00007610140a8816 */ /* 0x000fe4000000000a */
[----:B--2---:R-:W-:-:S05]  /*54a0*/  @!P0 IADD3 R14, PT, PT, R14, 0x1, RZ ;  /* 0x000000010e0e8810 */ /* 0x004fca0007ffe0ff */
[----:B------:R1:W-:Y:S01]  /*54b0*/  @!P0 STL [R27+-0x4], R14 ;  /* 0xfffffc0e1b008387 */ /* 0x0003e20000100800 */
[----:B------:R-:W-:-:S07]  /*54c0*/  @!P0 IMAD.MOV.U32 R11, RZ, RZ, -0x1 ;  /* 0xffffffffff0b8424 */ /* 0x000fce00078e00ff */
.L_x_140:
[----:B------:R-:W-:Y:S05]  /*54d0*/  BSYNC.RECONVERGENT B0 ;  /* 0x0000000000007941 */ /* 0x000fea0003800200 */
.L_x_139:
[----:B-1----:R-:W2:Y:S01]  /*54e0*/  LDL R22, [R1+0x48] ;  /* 0x0000480001167983 */ /* 0x002ea20000100800 */
[----:B------:R-:W-:Y:S01]  /*54f0*/  BSSY.RECONVERGENT B0, `(.L_x_141) ;  /* 0x0000013000007945 */ /* 0x000fe20003800200 */
[----:B--2---:R-:W-:-:S13]  /*5500*/  ISETP.NE.AND P0, PT, R22, RZ, PT ;  /* 0x000000ff1600720c */ /* 0x004fda0003f05270 */
[----:B------:R-:W-:Y:S05]  /*5510*/  @!P0 BRA `(.L_x_142) ;  /* 0x0000000000408947 */ /* 0x000fea0003800000 */
[----:B-----5:R-:W-:-:S13]  /*5520*/  ISETP.NE.AND P0, PT, R11, R22, PT ;  /* 0x000000160b00720c */ /* 0x020fda0003f05270 */
[C---:B------:R-:W-:Y:S01]  /*5530*/  @P0 VIADD R11, R23.reuse, 0x1 ;  /* 0x00000001170b0836 */ /* 0x040fe20000000000 */
[C---:B------:R-:W-:Y:S01]  /*5540*/  @P0 ISETP.NE.AND P1, PT, R23.reuse, 0x2, PT ;  /* 0x000000021700080c */ /* 0x040fe20003f25270 */
[----:B------:R-:W-:Y:S02]  /*5550*/  @P0 IMAD R27, R23, 0x4, R2 ;  /* 0x00000004171b0824 */ /* 0x000fe400078e0202 */
[----:B------:R-:W-:-:S03]  /*5560*/  @P0 IMAD.MOV.U32 R23, RZ, RZ, R11 ;  /* 0x000000ffff170224 */ /* 0x000fc600078e000b */
        /* <DEDUP_REMOVED lines=11> */
.L_x_142:
[----:B------:R-:W-:Y:S05]  /*5620*/  BSYNC.RECONVERGENT B0 ;  /* 0x0000000000007941 */ /* 0x000fea0003800200 */
.L_x_141:
[----:B0-----:R-:W2:Y:S01]  /*5630*/  LDL R14, [R1+0x4c] ;  /* 0x00004c00010e7983 */ /* 0x001ea20000100800 */
[----:B------:R-:W-:Y:S01]  /*5640*/  BSSY.RECONVERGENT B0, `(.L_x_143) ;  /* 0x0000011000007945 */ /* 0x000fe20003800200 */
[----:B--2---:R-:W-:-:S13]  /*5650*/  ISETP.NE.AND P0, PT, R14, RZ, PT ;  /* 0x000000ff0e00720c */ /* 0x004fda0003f05270 */
[----:B------:R-:W-:Y:S05]  /*5660*/  @!P0 BRA `(.L_x_144) ;  /* 0x0000000000388947 */ /* 0x000fea0003800000 */
[----:B-----5:R-:W-:-:S13]  /*5670*/  ISETP.NE.AND P0, PT, R11, R14, PT ;  /* 0x0000000e0b00720c */ /* 0x020fda0003f05270 */
[C---:B-1----:R-:W-:Y:S01]  /*5680*/  @P0 IMAD R25, R23.reuse, 0x4, R2 ;  /* 0x0000000417190824 */ /* 0x042fe200078e0202 */
[C---:B------:R-:W-:Y:S01]  /*5690*/  @P0 ISETP.NE.AND P1, PT, R23.reuse, 0x3, PT ;  /* 0x000000031700080c */ /* 0x040fe20003f25270 */
[----:B------:R-:W-:-:S03]  /*56a0*/  @P0 VIADD R20, R23, 0x1 ;  /* 0x0000000117140836 */ /* 0x000fc60000000000 */
[----:B------:R0:W-:Y:S01]  /*56b0*/  @P0 STL [R25], R14 ;  /* 0x0000000e19000387 */ /* 0x0001e20000100800 */
[----:B------:R-:W-:Y:S02]  /*56c0*/  @P0 SEL R11, R10, 0x1, !P1 ;  /* 0x000000010a0b0807 */ /* 0x000fe40004800000 */
[----:B------:R-:W-:Y:S02]  /*56d0*/  @P0 MOV R23, R20 ;  /* 0x0000001400170202 */ /* 0x000fe40000000f00 */
[----:B------:R-:W-:Y:S01]  /*56e0*/  @P0 PRMT R10, R11, 0x7610, R10 ;  /* 0x000076100b0a0816 */ /* 0x000fe2000000000a */
[----:B------:R-:W-:Y:S06]  /*56f0*/  @P0 BRA `(.L_x_144) ;  /* 0x0000000000140947 */ /* 0x000fec0003800000 */
[----:B0-----:R-:W-:-:S05]  /*5700*/  IMAD R14, R23, 0x4, R2 ;  /* 0x00000004170e7824 */ /* 0x001fca00078e0202 */
[----:B------:R-:W2:Y:S02]  /*5710*/  LDL R10, [R14+-0x4] ;  /* 0xfffffc000e0a7983 */ /* 0x000ea40000100800 */
[----:B--2---:R-:W-:Y:S02]  /*5720*/  VIADD R11, R10, 0x1 ;  /* 0x000000010a0b7836 */ /* 0x004fe40000000000 */
[----:B------:R-:W-:-:S03]  /*5730*/  IMAD.MOV.U32 R10, RZ, RZ, 0x1 ;  /* 0x00000001ff0a7424 */ /* 0x000fc600078e00ff */
[----:B------:R2:W-:Y:S04]  /*5740*/  STL [R14+-0x4], R11 ;  /* 0xfffffc0b0e007387 */ /* 0x0005e80000100800 */
.L_x_144:
[----:B------:R-:W-:Y:S05]  /*5750*/  BSYNC.RECONVERGENT B0 ;  /* 0x0000000000007941 */ /* 0x000fea0003800200 */
.L_x_143:
[----:B------:R-:W-:Y:S01]  /*5760*/  ISETP.GT.U32.AND P0, PT, R23, 0x3, PT ;  /* 0x000000031700780c */ /* 0x000fe20003f04070 */
[----:B------:R-:W-:-:S12]  /*5770*/  BSSY.RECONVERGENT B0, `(.L_x_145) ;  /* 0x000000c000007945 */ /* 0x000fd80003800200 */
[----:B------:R-:W-:Y:S05]  /*5780*/  @P0 BRA `(.L_x_146) ;  /* 0x0000000000280947 */ /* 0x000fea0003800000 */
[C---:B--2--5:R-:W-:Y:S01]  /*5790*/  IMAD R11, R23.reuse, 0x4, R2 ;  /* 0x00000004170b7824 */ /* 0x064fe200078e0202 */
[----:B------:R-:W-:-:S04]  /*57a0*/  ISETP.NE.AND P0, PT, R23, 0x3, PT ;  /* 0x000000031700780c */ /* 0x000fc80003f05270 */
[----:B------:R3:W-:Y:S09]  /*57b0*/  STL [R11], RZ ;  /* 0x000000ff0b007387 */ /* 0x0007f20000100800 */
[----:B---3--:R-:W-:Y:S05]  /*57c0*/  @!P0 BRA `(.L_x_146) ;  /* 0x0000000000188947 */ /* 0x008fea0003800000 */
[----:B------:R3:W-:Y:S01]  /*57d0*/  STL [R11+0x4], RZ ;  /* 0x000004ff0b007387 */ /* 0x0007e20000100800 */
[----:B------:R-:W-:-:S13]  /*57e0*/  ISETP.NE.AND P0, PT, R23, 0x2, PT ;  /* 0x000000021700780c */ /* 0x000fda0003f05270 */
[----:B---3--:R-:W-:Y:S05]  /*57f0*/  @!P0 BRA `(.L_x_146) ;  /* 0x00000000000c8947 */ /* 0x008fea0003800000 */
[----:B------:R-:W-:Y:S01]  /*5800*/  ISETP.NE.AND P0, PT, R23, 0x1, PT ;  /* 0x000000011700780c */ /* 0x000fe20003f05270 */
[----:B------:R3:W-:-:S12]  /*5810*/  STL [R11+0x8], RZ ;  /* 0x000008ff0b007387 */ /* 0x0007d80000100800 */
[----:B------:R3:W-:Y:S02]  /*5820*/  @P0 STL [R11+0xc], RZ ;  /* 0x00000cff0b000387 */ /* 0x0007e40000100800 */
.L_x_146:
[----:B------:R-:W-:Y:S05]  /*5830*/  BSYNC.RECONVERGENT B0 ;  /* 0x0000000000007941 */ /* 0x000fea0003800200 */
.L_x_145:
[----:B------:R-:W4:Y:S01]  /*5840*/  LDL R23, [R1+0x50] ;  /* 0x0000500001177983 */ /* 0x000f220000100800 */
[----:B------:R-:W-:Y:S01]  /*5850*/  BSSY.RECONVERGENT B0, `(.L_x_147) ;  /* 0x0000011000007945 */ /* 0x000fe20003800200 */
[----:B--23-5:R-:W-:Y:S01]  /*5860*/  IMAD.MOV.U32 R11, RZ, RZ, -0x1 ;  /* 0xffffffffff0b7424 */ /* 0x02cfe200078e00ff */
[----:B----4-:R-:W-:-:S13]  /*5870*/  ISETP.NE.AND P0, PT, R23, -0x1, PT ;  /* 0xffffffff1700780c */ /* 0x010fda0003f05270 */
[----:B------:R-:W-:Y:S05]  /*5880*/  @!P0 BRA `(.L_x_148) ;  /* 0x00000000001c8947 */ /* 0x000fea0003800000 */
[----:B------:R-:W-:Y:S01]  /*5890*/  ISETP.NE.AND P0, PT, R23, RZ, PT ;  /* 0x000000ff1700720c */ /* 0x000fe20003f05270 */
[----:B0-----:R-:W-:-:S12]  /*58a0*/  HFMA2 R14, -RZ, RZ, 0, 5.9604644775390625e-08 ;  /* 0x00000001ff0e7431 */ /* 0x001fd800000001ff */
[----:B------:R-:W-:Y:S05]  /*58b0*/  @!P0 BRA `(.L_x_149) ;  /* 0x0000000000288947 */ /* 0x000fea0003800000 */
[----:B------:R-:W-:Y:S01]  /*58c0*/  IMAD.MOV.U32 R11, RZ, RZ, R23 ;  /* 0x000000ffff0b7224 */ /* 0x000fe200078e0017 */
[----:B------:R-:W-:Y:S01]  /*58d0*/  PRMT R14, R10, 0x7610, R14 ;  /* 0x000076100a0e7816 */ /* 0x000fe2000000000e */
[----:B------:R-:W-:Y:S01]  /*58e0*/  IMAD.MOV.U32 R23, RZ, RZ, 0x1 ;  /* 0x00000001ff177424 */ /* 0x000fe200078e00ff */
[----:B------:R-:W-:Y:S06]  /*58f0*/  BRA `(.L_x_149) ;  /* 0x0000000000187947 */ /* 0x000fec0003800000 */
.L_x_148:
[----:B-1----:R-:W2:Y:S01]  /*5900*/  LDL R20, [R1+0x4c] ;  /* 0x00004c0001147983 */ /* 0x002ea20000100800 */
[----:B0-----:R-:W-:Y:S01]  /*5910*/  IMAD.MOV.U32 R14, RZ, RZ, 0x1 ;  /* 0x00000001ff0e7424 */ /* 0x001fe200078e00ff */
[----:B------:R-:W-:Y:S01]  /*5920*/  MOV R23, RZ ;  /* 0x000000ff00177202 */ /* 0x000fe20000000f00 */
[----:B------:R-:W-:Y:S02]  /*5930*/  IMAD.MOV.U32 R10, RZ, RZ, 0x1 ;  /* 0x00000001ff0a7424 */ /* 0x000fe400078e00ff */
[----:B--2---:R-:W-:-:S05]  /*5940*/  VIADD R20, R20, 0x1 ;  /* 0x0000000114147836 */ /* 0x004fca0000000000 */
[----:B------:R0:W-:Y:S02]  /*5950*/  STL [R1+0x4c], R20 ;  /* 0x00004c1401007387 */ /* 0x0001e40000100800 */
.L_x_149:
[----:B------:R-:W-:Y:S05]  /*5960*/  BSYNC.RECONVERGENT B0 ;  /* 0x0000000000007941 */ /* 0x000fea0003800200 */
.L_x_147:
[----:B------:R-:W2:Y:S01]  /*5970*/  LDL R24, [R1+0x54] ;  /* 0x0000540001187983 */ /* 0x000ea20000100800 */
[----:B------:R-:W-:Y:S01]  /*5980*/  BSSY.RECONVERGENT B0, `(.L_x_150) ;  /* 0x0000011000007945 */ /* 0x000fe20003800200 */
[----:B--2---:R-:W-:-:S13]  /*5990*/  ISETP.NE.AND P0, PT, R24, RZ, PT ;  /* 0x000000ff1800720c */ /* 0x004fda0003f05270 */
[----:B------:R-:W-:Y:S05]  /*59a0*/  @!P0 BRA `(.L_x_151) ;  /* 0x0000000000388947 */ /* 0x000fea0003800000 */
[----:B------:R-:W-:-:S13]  /*59b0*/  ISETP.NE.AND P0, PT, R11, R24, PT ;  /* 0x000000180b00720c */ /* 0x000fda0003f05270 */
[C---:B------:R-:W-:Y:S02]  /*59c0*/  @P0 VIADD R10, R23.reuse, 0x1 ;  /* 0x00000001170a0836 */ /* 0x040fe40000000000 */
[----:B-1----:R-:W-:Y:S02]  /*59d0*/  @P0 IMAD R25, R23, 0x4, R2 ;  /* 0x0000000417190824 */ /* 0x002fe400078e0202 */
[----:B------:R-:W-:-:S03]  /*59e0*/  @P0 IMAD.MOV.U32 R23, RZ, RZ, R10 ;  /* 0x000000ffff170224 */ /* 0x000fc600078e000a */
[----:B------:R2:W-:Y:S01]  /*59f0*/  @P0 STL [R25+0x10], R24 ;  /* 0x0000101819000387 */ /* 0x0005e20000100800 */
[----:B------:R-:W-:-:S03]  /*5a00*/  @!P0 IMAD R27, R23, 0x4, R29 ;  /* 0x00000004171b8824 */ /* 0x000fc600078e021d */
[----:B------:R2:W5:Y:S04]  /*5a10*/  @P0 LDL R11, [R1+0x54] ;  /* 0x00005400010b0983 */ /* 0x0005680000100800 */
[----:B0-----:R-:W3:Y:S01]  /*5a20*/  @!P0 LDL R20, [R27+-0x4] ;  /* 0xfffffc001b148983 */ /* 0x001ee20000100800 */
[----:B------:R-:W-:Y:S01]  /*5a30*/  HFMA2 R22, -RZ, RZ, 0, 5.9604644775390625e-08 ;  /* 0x00000001ff167431 */ /* 0x000fe200000001ff */
[----:B------:R-:W-:-:S04]  /*5a40*/  @P0 PRMT R10, R14, 0x7610, R10 ;  /* 0x000076100e0a0816 */ /* 0x000fc8000000000a */
[----:B------:R-:W-:Y:S01]  /*5a50*/  @!P0 PRMT R10, R22, 0x7610, R10 ;  /* 0x00007610160a8816 */ /* 0x000fe2000000000a */
[----:B---3--:R-:W-:-:S05]  /*5a60*/  @!P0 VIADD R20, R20, 0x1 ;  /* 0x0000000114148836 */ /* 0x008fca0000000000 */
[----:B------:R2:W-:Y:S01]  /*5a70*/  @!P0 STL [R27+-0x4], R20 ;  /* 0xfffffc141b008387 */ /* 0x0005e20000100800 */
[----:B------:R-:W-:-:S07]  /*5a80*/  @!P0 IMAD.MOV.U32 R11, RZ, RZ, -0x1 ;  /* 0xffffffffff0b8424 */ /* 0x000fce00078e00ff */
.L_x_151:
[----:B------:R-:W-:Y:S05]  /*5a90*/  BSYNC.RECONVERGENT B0 ;  /* 0x0000000000007941 */ /* 0x000fea0003800200 */
.L_x_150:
[----:B-1----:R-:W3:Y:S01]  /*5aa0*/  LDL R22, [R1+0x58] ;  /* 0x0000580001167983 */ /* 0x002ee20000100800 */
[----:B------:R-:W-:Y:S01]  /*5ab0*/  BSSY.RECONVERGENT B0, `(.L_x_152) ;  /* 0x0000013000007945 */ /* 0x000fe20003800200 */
[----:B---3--:R-:W-:-:S13]  /*5ac0*/  ISETP.NE.AND P0, PT, R22, RZ, PT ;  /* 0x000000ff1600720c */ /* 0x008fda0003f05270 */
[----:B------:R-:W-:Y:S05]  /*5ad0*/  @!P0 BRA `(.L_x_153) ;  /* 0x0000000000408947 */ /* 0x000fea0003800000 */
[----:B-----5:R-:W-:-:S13]  /*5ae0*/  ISETP.NE.AND P0, PT, R11, R22, PT ;  /* 0x000000160b00720c */ /* 0x020fda0003f05270 */
[C---:B------:R-:W-:Y:S01]  /*5af0*/  @P0 VIADD R11, R23.reuse, 0x1 ;  /* 0x00000001170b0836 */ /* 0x040fe20000000000 */
[C---:B------:R-:W-:Y:S01]  /*5b00*/  @P0 ISETP.NE.AND P1, PT, R23.reuse, 0x2, PT ;  /* 0x000000021700080c */ /* 0x040fe20003f25270 */
[----:B--2---:R-:W-:Y:S02]  /*5b10*/  @P0 IMAD R27, R23, 0x4, R2 ;  /* 0x00000004171b0824 */ /* 0x004fe400078e0202 */
[----:B------:R-:W-:-:S03]  /*5b20*/  @P0 IMAD.MOV.U32 R23, RZ, RZ, R11 ;  /* 0x000000ffff170224 */ /* 0x000fc600078e000b */
[----:B------:R1:W-:Y:S01]  /*5b30*/  @P0 STL [R27+0x10], R22 ;  /* 0x000010161b000387 */ /* 0x0003e20000100800 */
[----:B------:R-:W-:-:S03]  /*5b40*/  @!P0 IMAD R25, R23, 0x4, R29 ;  /* 0x0000000417198824 */ /* 0x000fc600078e021d */
[----:B------:R1:W5:Y:S04]  /*5b50*/  @P0 LDL R11, [R1+0x58] ;  /* 0x00005800010b0983 */ /* 0x0003680000100800 */
[----:B0-----:R-:W2:Y:S01]  /*5b60*/  @!P0 LDL R20, [R25+-0x4] ;  /* 0xfffffc0019148983 */ /* 0x001ea20000100800 */
[----:B------:R-:W-:-:S04]  /*5b70*/  @P0 SEL R14, R10, 0x1, !P1 ;  /* 0x000000010a0e0807 */ /* 0x000fc80004800000 */
[----:B------:R-:W-:Y:S01]  /*5b80*/  @P0 PRMT R10, R14, 0x7610, R10 ;  /* 0x000076100e0a0816 */ /* 0x000fe2000000000a */
[----:B------:R-:W-:-:S05]  /*5b90*/  IMAD.MOV.U32 R14, RZ, RZ, 0x1 ;  /* 0x00000001ff0e7424 */ /* 0x000fca00078e00ff */
[----:B------:R-:W-:Y:S02]  /*5ba0*/  @!P0 PRMT R10, R14, 0x7610, R10 ;  /* 0x000076100e0a8816 */ /* 0x000fe4000000000a */
[----:B--2---:R-:W-:-:S05]  /*5bb0*/  @!P0 IADD3 R20, PT, PT, R20, 0x1, RZ ;  /* 0x0000000114148810 */ /* 0x004fca0007ffe0ff */
[----:B------:R1:W-:Y:S01]  /*5bc0*/  @!P0 STL [R25+-0x4], R20 ;  /* 0xfffffc1419008387 */ /* 0x0003e20000100800 */
[----:B------:R-:W-:-:S07]  /*5bd0*/  @!P0 IMAD.MOV.U32 R11, RZ, RZ, -0x1 ;  /* 0xffffffffff0b8424 */ /* 0x000fce00078e00ff */
.L_x_153:
[----:B------:R-:W-:Y:S05]  /*5be0*/  BSYNC.RECONVERGENT B0 ;  /* 0x0000000000007941 */ /* 0x000fea0003800200 */
.L_x_152:
[----:B------:R-:W3:Y:S01]  /*5bf0*/  LDL R14, [R1+0x5c] ;  /* 0x00005c00010e7983 */ /* 0x000ee20000100800 */
[----:B------:R-:W-:Y:S01]  /*5c00*/  BSSY.RECONVERGENT B0, `(.L_x_154) ;  /* 0x0000011000007945 */ /* 0x000fe20003800200 */
[----:B---3--:R-:W-:-:S13]  /*5c10*/  ISETP.NE.AND P0, PT, R14, RZ, PT ;  /* 0x000000ff0e00720c */ /* 0x008fda0003f05270 */
[----:B------:R-:W-:Y:S05]  /*5c20*/  @!P0 BRA `(.L_x_155) ;  /* 0x0000000000388947 */ /* 0x000fea0003800000 */
[----:B-----5:R-:W-:-:S13]  /*5c30*/  ISETP.NE.AND P0, PT, R11, R14, PT ;  /* 0x0000000e0b00720c */ /* 0x020fda0003f05270 */
[C---:B-12---:R-:W-:Y:S01]  /*5c40*/  @P0 IMAD R25, R23.reuse, 0x4, R2 ;  /* 0x0000000417190824 */ /* 0x046fe200078e0202 */
[C---:B------:R-:W-:Y:S01]  /*5c50*/  @P0 ISETP.NE.AND P1, PT, R23.reuse, 0x3, PT ;  /* 0x000000031700080c */ /* 0x040fe20003f25270 */
[----:B0-----:R-:W-:-:S03]  /*5c60*/  @P0 VIADD R20, R23, 0x1 ;  /* 0x0000000117140836 */ /* 0x001fc60000000000 */
[----:B------:R3:W-:Y:S01]  /*5c70*/  @P0 STL [R25+0x10], R14 ;  /* 0x0000100e19000387 */ /* 0x0007e20000100800 */
[----:B------:R-:W-:Y:S01]  /*5c80*/  @P0 SEL R11, R10, 0x1, !P1 ;  /* 0x000000010a0b0807 */ /* 0x000fe20004800000 */
[----:B------:R-:W-:-:S03]  /*5c90*/  @P0 IMAD.MOV.U32 R23, RZ, RZ, R20 ;  /* 0x000000ffff170224 */ /* 0x000fc600078e0014 */
[----:B------:R-:W-:Y:S01]  /*5ca0*/  @P0 PRMT R10, R11, 0x7610, R10 ;  /* 0x000076100b0a0816 */ /* 0x000fe2000000000a */
[----:B------:R-:W-:Y:S06]  /*5cb0*/  @P0 BRA `(.L_x_155) ;  /* 0x0000000000140947 */ /* 0x000fec0003800000 */
[----:B---3--:R-:W-:-:S05]  /*5cc0*/  LEA R14, R23, R29, 0x2 ;  /* 0x0000001d170e7211 */ /* 0x008fca00078e10ff */
[----:B------:R-:W2:Y:S02]  /*5cd0*/  LDL R10, [R14+-0x4] ;  /* 0xfffffc000e0a7983 */ /* 0x000ea40000100800 */
[----:B--2---:R-:W-:Y:S02]  /*5ce0*/  VIADD R11, R10, 0x1 ;  /* 0x000000010a0b7836 */ /* 0x004fe40000000000 */
[----:B------:R-:W-:-:S03]  /*5cf0*/  IMAD.MOV.U32 R10, RZ, RZ, 0x1 ;  /* 0x00000001ff0a7424 */ /* 0x000fc600078e00ff */
[----:B------:R4:W-:Y:S04]  /*5d00*/  STL [R14+-0x4], R11 ;  /* 0xfffffc0b0e007387 */ /* 0x0009e80000100800 */
.L_x_155:
[----:B------:R-:W-:Y:S05]  /*5d10*/  BSYNC.RECONVERGENT B0 ;  /* 0x0000000000007941 */ /* 0x000fea0003800200 */
.L_x_154:
[----:B------:R-:W-:Y:S01]  /*5d20*/  ISETP.GT.U32.AND P0, PT, R23, 0x3, PT ;  /* 0x000000031700780c */ /* 0x000fe20003f04070 */
[----:B------:R-:W-:-:S12]  /*5d30*/  BSSY.RECONVERGENT B0, `(.L_x_156) ;  /* 0x000000c000007945 */ /* 0x000fd80003800200 */
[----:B------:R-:W-:Y:S05]  /*5d40*/  @P0 BRA `(.L_x_157) ;  /* 0x0000000000280947 */ /* 0x000fea0003800000 */
[C---:B----45:R-:W-:Y:S01]  /*5d50*/  IMAD R11, R23.reuse, 0x4, R2 ;  /* 0x00000004170b7824 */ /* 0x070fe200078e0202 */
[----:B------:R-:W-:-:S04]  /*5d60*/  ISETP.NE.AND P0, PT, R23, 0x3, PT ;  /* 0x000000031700780c */ /* 0x000fc80003f05270 */
[----:B------:R4:W-:Y:S09]  /*5d70*/  STL [R11+0x10], RZ ;  /* 0x000010ff0b007387 */ /* 0x0009f20000100800 */
[----:B----4-:R-:W-:Y:S05]  /*5d80*/  @!P0 BRA `(.L_x_157) ;  /* 0x0000000000188947 */ /* 0x010fea0003800000 */
[----:B------:R4:W-:Y:S01]  /*5d90*/  STL [R11+0x14], RZ ;  /* 0x000014ff0b007387 */ /* 0x0009e20000100800 */
[----:B------:R-:W-:-:S13]  /*5da0*/  ISETP.NE.AND P0, PT, R23, 0x2, PT ;  /* 0x000000021700780c */ /* 0x000fda0003f05270 */
[----:B----4-:R-:W-:Y:S05]  /*5db0*/  @!P0 BRA `(.L_x_157) ;  /* 0x00000000000c8947 */ /* 0x010fea0003800000 */
[----:B------:R-:W-:Y:S01]  /*5dc0*/  ISETP.NE.AND P0, PT, R23, 0x1, PT ;  /* 0x000000011700780c */ /* 0x000fe20003f05270 */
[----:B------:R4:W-:-:S12]  /*5dd0*/  STL [R11+0x18], RZ ;  /* 0x000018ff0b007387 */ /* 0x0009d80000100800 */
[----:B------:R4:W-:Y:S02]  /*5de0*/  @P0 STL [R11+0x1c], RZ ;  /* 0x00001cff0b000387 */ /* 0x0009e40000100800 */
.L_x_157:
[----:B------:R-:W-:Y:S05]  /*5df0*/  BSYNC.RECONVERGENT B0 ;  /* 0x0000000000007941 */ /* 0x000fea0003800200 */
.L_x_156:
[----:B------:R-:W2:Y:S01]  /*5e00*/  LDL R23, [R1+0x60] ;  /* 0x0000600001177983 */ /* 0x000ea20000100800 */
[----:B------:R-:W-:Y:S01]  /*5e10*/  BSSY.RECONVERGENT B0, `(.L_x_158) ;  /* 0x0000011000007945 */ /* 0x000fe20003800200 */
[----:B----45:R-:W-:Y:S01]  /*5e20*/  IMAD.MOV.U32 R11, RZ, RZ, -0x1 ;  /* 0xffffffffff0b7424 */ /* 0x030fe200078e00ff */
[----:B--2---:R-:W-:-:S13]  /*5e30*/  ISETP.NE.AND P0, PT, R23, -0x1, PT ;  /* 0xffffffff1700780c */ /* 0x004fda0003f05270 */
[----:B------:R-:W-:Y:S05]  /*5e40*/  @!P0 BRA `(.L_x_159) ;  /* 0x00000000001c8947 */ /* 0x000fea0003800000 */
[----:B------:R-:W-:Y:S01]  /*5e50*/  ISETP.NE.AND P0, PT, R23, RZ, PT ;  /* 0x000000ff1700720c */ /* 0x000fe20003f05270 */
[----:B---3--:R-:W-:-:S12]  /*5e60*/  IMAD.MOV.U32 R14, RZ, RZ, 0x1 ;  /* 0x00000001ff0e7424 */ /* 0x008fd800078e00ff */
[----:B------:R-:W-:Y:S05]  /*5e70*/  @!P0 BRA `(.L_x_160) ;  /* 0x0000000000288947 */ /* 0x000fea0003800000 */
[----:B------:R-:W-:Y:S01]  /*5e80*/  MOV R11, R23 ;  /* 0x00000017000b7202 */ /* 0x000fe20000000f00 */
[----:B------:R-:W-:Y:S01]  /*5e90*/  IMAD.MOV.U32 R23, RZ, RZ, 0x1 ;  /* 0x00000001ff177424 */ /* 0x000fe200078e00ff */
[----:B------:R-:W-:Y:S01]  /*5ea0*/  PRMT R14, R10, 0x7610, R14 ;  /* 0x000076100a0e7816 */ /* 0x000fe2000000000e */
[----:B------:R-:W-:Y:S06]  /*5eb0*/  BRA `(.L_x_160) ;  /* 0x0000000000187947 */ /* 0x000fec0003800000 */
.L_x_159:
[----:B01----:R-:W2:Y:S01]  /*5ec0*/  LDL R20, [R1+0x5c] ;  /* 0x00005c0001147983 */ /* 0x003ea20000100800 */
[----:B---3--:R-:W-:Y:S02]  /*5ed0*/  IMAD.MOV.U32 R14, RZ, RZ, 0x1 ;  /* 0x00000001ff0e7424 */ /* 0x008fe400078e00ff */
[----:B------:R-:W-:Y:S02]  /*5ee0*/  IMAD.MOV.U32 R10, RZ, RZ, 0x1 ;  /* 0x00000001ff0a7424 */ /* 0x000fe400078e00ff */
[----:B------:R-:W-:Y:S02]  /*5ef0*/  IMAD.MOV.U32 R23, RZ, RZ, RZ ;  /* 0x000000ffff177224 */ /* 0x000fe400078e00ff */
[----:B--2---:R-:W-:-:S05]  /*5f00*/  VIADD R20, R20, 0x1 ;  /* 0x0000000114147836 */ /* 0x004fca0000000000 */
[----:B------:R2:W-:Y:S02]  /*5f10*/  STL [R1+0x5c], R20 ;  /* 0x00005c1401007387 */ /* 0x0005e40000100800 */
.L_x_160:
[----:B------:R-:W-:Y:S05]  /*5f20*/  BSYNC.RECONVERGENT B0 ;  /* 0x0000000000007941 */ /* 0x000fea0003800200 */
.L_x_158:
[----:B------:R-:W3:Y:S01]  /*5f30*/  LDL R24, [R1+0x64] ;  /* 0x0000640001187983 */ /* 0x000ee20000100800 */
[----:B------:R-:W-:Y:S01]  /*5f40*/  BSSY.RECONVERGENT B0, `(.L_x_161) ;  /* 0x0000011000007945 */ /* 0x000fe20003800200 */
[----:B---3--:R-:W-:-:S13]  /*5f50*/  ISETP.NE.AND P0, PT, R24, RZ, PT ;  /* 0x000000ff1800720c */ /* 0x008fda0003f05270 */
[----:B------:R-:W-:Y:S05]  /*5f60*/  @!P0 BRA `(.L_x_162) ;  /* 0x0000000000388947 */ /* 0x000fea0003800000 */
[----:B------:R-:W-:-:S13]  /*5f70*/  ISETP.NE.AND P0, PT, R11, R24, PT ;  /* 0x000000180b00720c */ /* 0x000fda0003f05270 */
[C---:B------:R-:W-:Y:S01]  /*5f80*/  @P0 IADD3 R10, PT, PT, R23.reuse, 0x1, RZ ;  /* 0x00000001170a0810 */ /* 0x040fe20007ffe0ff */
[----:B-1----:R-:W-:-:S04]  /*5f90*/  @P0 IMAD R25, R23, 0x4, R2 ;  /* 0x0000000417190824 */ /* 0x002fc800078e0202 */
[----:B------:R-:W-:Y:S01]  /*5fa0*/  @P0 IMAD.MOV.U32 R23, RZ, RZ, R10 ;  /* 0x000000ffff170224 */ /* 0x000fe200078e000a */
[----:B------:R3:W-:Y:S03]  /*5fb0*/  @P0 STL [R25+0x20], R24 ;  /* 0x0000201819000387 */ /* 0x0007e60000100800 */
[----:B------:R-:W-:Y:S01]  /*5fc0*/  @!P0 IMAD R27, R23, 0x4, R28 ;  /* 0x00000004171b8824 */ /* 0x000fe200078e021c */
[----:B------:R3:W5:Y:S04]  /*5fd0*/  @P0 LDL R11, [R1+0x64] ;  /* 0x00006400010b0983 */ /* 0x0007680000100800 */
[----:B0-2---:R-:W2:Y:S01]  /*5fe0*/  @!P0 LDL R20, [R27+-0x4] ;  /* 0xfffffc001b148983 */ /* 0x005ea20000100800 */
[----:B------:R-:W-:Y:S01]  /*5ff0*/  IMAD.MOV.U32 R22, RZ, RZ, 0x1 ;  /* 0x00000001ff167424 */ /* 0x000fe200078e00ff */
[----:B------:R-:W-:-:S04]  /*6000*/  @P0 PRMT R10, R14, 0x7610, R10 ;  /* 0x000076100e0a0816 */ /* 0x000fc8000000000a */
[----:B------:R-:W-:Y:S01]  /*6010*/  @!P0 PRMT R10, R22, 0x7610, R10 ;  /* 0x00007610160a8816 */ /* 0x000fe2000000000a */
[----:B--2---:R-:W-:-:S05]  /*6020*/  @!P0 VIADD R20, R20, 0x1 ;  /* 0x0000000114148836 */ /* 0x004fca0000000000 */
[----:B------:R3:W-:Y:S01]  /*6030*/  @!P0 STL [R27+-0x4], R20 ;  /* 0xfffffc141b008387 */ /* 0x0007e20000100800 */
[----:B------:R-:W-:-:S07]  /*6040*/  @!P0 MOV R11, 0xffffffff ;  /* 0xffffffff000b8802 */ /* 0x000fce0000000f00 */
.L_x_162:
[----:B------:R-:W-:Y:S05]  /*6050*/  BSYNC.RECONVERGENT B0 ;  /* 0x0000000000007941 */ /* 0x000fea0003800200 */
.L_x_161:
[----:B-1----:R-:W4:Y:S01]  /*6060*/  LDL R22, [R1+0x68] ;  /* 0x0000680001167983 */ /* 0x002f220000100800 */
[----:B------:R-:W-:Y:S01]  /*6070*/  BSSY.RECONVERGENT B0, `(.L_x_163) ;  /* 0x0000013000007945 */ /* 0x000fe20003800200 */
[----:B----4-:R-:W-:-:S13]  /*6080*/  ISETP.NE.AND P0, PT, R22, RZ, PT ;  /* 0x000000ff1600720c */ /* 0x010fda0003f05270 */
[----:B------:R-:W-:Y:S05]  /*6090*/  @!P0 BRA `(.L_x_164) ;  /* 0x0000000000408947 */ /* 0x000fea0003800000 */
[----:B-----5:R-:W-:-:S13]  /*60a0*/  ISETP.NE.AND P0, PT, R11, R22, PT ;  /* 0x000000160b00720c */ /* 0x020fda0003f05270 */
[C---:B------:R-:W-:Y:S01]  /*60b0*/  @P0 VIADD R11, R23.reuse, 0x1 ;  /* 0x00000001170b0836 */ /* 0x040fe20000000000 */
[C---:B------:R-:W-:Y:S01]  /*60c0*/  @P0 ISETP.NE.AND P1, PT, R23.reuse, 0x2, PT ;  /* 0x000000021700080c */ /* 0x040fe20003f25270 */
[----:B---3--:R-:W-:Y:S02]  /*60d0*/  @P0 IMAD R27, R23, 0x4, R2 ;  /* 0x00000004171b0824 */ /* 0x008fe400078e0202 */
[----:B------:R-:W-:-:S03]  /*60e0*/  @P0 IMAD.MOV.U32 R23, RZ, RZ, R11 ;  /* 0x000000ffff170224 */ /* 0x000fc600078e000b */
[----:B------:R1:W-:Y:S01]  /*60f0*/  @P0 STL [R27+0x20], R22 ;  /* 0x000020161b000387 */ /* 0x0003e20000100800 */
[----:B------:R-:W-:-:S03]  /*6100*/  @!P0 IMAD R25, R23, 0x4, R28 ;  /* 0x0000000417198824 */ /* 0x000fc600078e021c */
[----:B------:R1:W5:Y:S04]  /*6110*/  @P0 LDL R11, [R1+0x68] ;  /* 0x00006800010b0983 */ /* 0x0003680000100800 */
[----:B0-2---:R-:W2:Y:S01]  /*6120*/  @!P0 LDL R20, [R25+-0x4] ;  /* 0xfffffc0019148983 */ /* 0x005ea20000100800 */
[----:B------:R-:W-:-:S04]  /*6130*/  @P0 SEL R14, R10, 0x1, !P1 ;  /* 0x000000010a0e0807 */ /* 0x000fc80004800000 */
[----:B------:R-:W-:Y:S01]  /*6140*/  @P0 PRMT R10, R14, 0x7610, R10 ;  /* 0x000076100e0a0816 */ /* 0x000fe2000000000a */
[----:B------:R-:W-:-:S05]  /*6150*/  HFMA2 R14, -RZ, RZ, 0, 5.9604644775390625e-08 ;  /* 0x00000001ff0e7431 */ /* 0x000fca00000001ff */
[----:B------:R-:W-:Y:S01]  /*6160*/  @!P0 PRMT R10, R14, 0x7610, R10 ;  /* 0x000076100e0a8816 */ /* 0x000fe2000000000a */
[----:B--2---:R-:W-:-:S05]  /*6170*/  @!P0 VIADD R20, R20, 0x1 ;  /* 0x0000000114148836 */ /* 0x004fca0000000000 */
[----:B------:R1:W-:Y:S01]  /*6180*/  @!P0 STL [R25+-0x4], R20 ;  /* 0xfffffc1419008387 */ /* 0x0003e20000100800 */
[----:B------:R-:W-:-:S07]  /*6190*/  @!P0 IMAD.MOV.U32 R11, RZ, RZ, -0x1 ;  /* 0xffffffffff0b8424 */ /* 0x000fce00078e00ff */
.L_x_164:
[----:B------:R-:W-:Y:S05]  /*61a0*/  BSYNC.RECONVERGENT B0 ;  /* 0x0000000000007941 */ /* 0x000fea0003800200 */
.L_x_163:
[----:B------:R-:W4:Y:S01]  /*61b0*/  LDL R14, [R1+0x6c] ;  /* 0x00006c00010e7983 */ /* 0x000f220000100800 */
[----:B------:R-:W-:Y:S01]  /*61c0*/  BSSY.RECONVERGENT B0, `(.L_x_165) ;  /* 0x0000011000007945 */ /* 0x000fe20003800200 */
[----:B----4-:R-:W-:-:S13]  /*61d0*/  ISETP.NE.AND P0, PT, R14, RZ, PT ;  /* 0x000000ff0e00720c */ /* 0x010fda0003f05270 */
[----:B------:R-:W-:Y:S05]  /*61e0*/  @!P0 BRA `(.L_x_166) ;  /* 0x0000000000388947 */ /* 0x000fea0003800000 */
[----:B-----5:R-:W-:-:S13]  /*61f0*/  ISETP.NE.AND P0, PT, R11, R14, PT ;  /* 0x0000000e0b00720c */ /* 0x020fda0003f05270 */
[C---:B-1-3--:R-:W-:Y:S01]  /*6200*/  @P0 IMAD R25, R23.reuse, 0x4, R2 ;  /* 0x0000000417190824 */ /* 0x04afe200078e0202 */
[C---:B------:R-:W-:Y:S01]  /*6210*/  @P0 ISETP.NE.AND P1, PT, R23.reuse, 0x3, PT ;  /* 0x000000031700080c */ /* 0x040fe20003f25270 */
[----:B0-2---:R-:W-:-:S03]  /*6220*/  @P0 VIADD R20, R23, 0x1 ;  /* 0x0000000117140836 */ /* 0x005fc60000000000 */
[----:B------:R4:W-:Y:S01]  /*6230*/  @P0 STL [R25+0x20], R14 ;  /* 0x0000200e19000387 */ /* 0x0009e20000100800 */
[----:B------:R-:W-:Y:S01]  /*6240*/  @P0 SEL R11, R10, 0x1, !P1 ;  /* 0x000000010a0b0807 */ /* 0x000fe20004800000 */
[----:B------:R-:W-:-:S03]  /*6250*/  @P0 IMAD.MOV.U32 R23, RZ, RZ, R20 ;  /* 0x000000ffff170224 */ /* 0x000fc600078e0014 */
[----:B------:R-:W-:Y:S01]  /*6260*/  @P0 PRMT R10, R11, 0x7610, R10 ;  /* 0x000076100b0a0816 */ /* 0x000fe2000000000a */
[----:B------:R-:W-:Y:S06]  /*6270*/  @P0 BRA `(.L_x_166) ;  /* 0x0000000000140947 */ /* 0x000fec0003800000 */
[----:B----4-:R-:W-:-:S05]  /*6280*/  IMAD R14, R23, 0x4, R28 ;  /* 0x00000004170e7824 */ /* 0x010fca00078e021c */
[----:B------:R-:W2:Y:S02]  /*6290*/  LDL R10, [R14+-0x4] ;  /* 0xfffffc000e0a7983 */ /* 0x000ea40000100800 */
[----:B--2---:R-:W-:Y:S01]  /*62a0*/  IADD3 R11, PT, PT, R10, 0x1, RZ ;  /* 0x000000010a0b7810 */ /* 0x004fe20007ffe0ff */
[----:B------:R-:W-:-:S04]  /*62b0*/  IMAD.MOV.U32 R10, RZ, RZ, 0x1 ;  /* 0x00000001ff0a7424 */ /* 0x000fc800078e00ff */
[----:B------:R0:W-:Y:S03]  /*62c0*/  STL [R14+-0x4], R11 ;  /* 0xfffffc0b0e007387 */ /* 0x0001e60000100800 */
.L_x_166:
[----:B------:R-:W-:Y:S05]  /*62d0*/  BSYNC.RECONVERGENT B0 ;  /* 0x0000000000007941 */ /* 0x000fea0003800200 */
.L_x_165:
[----:B------:R-:W-:Y:S01]  /*62e0*/  ISETP.GT.U32.AND P0, PT, R23, 0x3, PT ;  /* 0x000000031700780c */ /* 0x000fe20003f04070 */
[----:B------:R-:W-:-:S12]  /*62f0*/  BSSY.RECONVERGENT B0, `(.L_x_167) ;  /* 0x000000c000007945 */ /* 0x000fd80003800200 */
[----:B------:R-:W-:Y:S05]  /*6300*/  @P0 BRA `(.L_x_168) ;  /* 0x0000000000280947 */ /* 0x000fea0003800000 */
[C---:B0----5:R-:W-:Y:S01]  /*6310*/  IMAD R11, R23.reuse, 0x4, R2 ;  /* 0x00000004170b7824 */ /* 0x061fe200078e0202 */
[----:B------:R-:W-:-:S04]  /*6320*/  ISETP.NE.AND P0, PT, R23, 0x3, PT ;  /* 0x000000031700780c */ /* 0x000fc80003f05270 */
[----:B------:R0:W-:Y:S09]  /*6330*/  STL [R11+0x20], RZ ;  /* 0x000020ff0b007387 */ /* 0x0001f20000100800 */
[----:B0-----:R-:W-:Y:S05]  /*6340*/  @!P0 BRA `(.L_x_168) ;  /* 0x0000000000188947 */ /* 0x001fea0003800000 */
[----:B------:R0:W-:Y:S01]  /*6350*/  STL [R11+0x24], RZ ;  /* 0x000024ff0b007387 */ /* 0x0001e20000100800 */
[----:B------:R-:W-:-:S13]  /*6360*/  ISETP.NE.AND P0, PT, R23, 0x2, PT ;  /* 0x000000021700780c */ /* 0x000fda0003f05270 */
[----:B0-----:R-:W-:Y:S05]  /*6370*/  @!P0 BRA `(.L_x_168) ;  /* 0x00000000000c8947 */ /* 0x001fea0003800000 */
[----:B------:R-:W-:Y:S01]  /*6380*/  ISETP.NE.AND P0, PT, R23, 0x1, PT ;  /* 0x000000011700780c */ /* 0x000fe20003f05270 */
[----:B------:R0:W-:-:S12]  /*6390*/  STL [R11+0x28], RZ ;  /* 0x000028ff0b007387 */ /* 0x0001d80000100800 */
[----:B------:R0:W-:Y:S02]  /*63a0*/  @P0 STL [R11+0x2c], RZ ;  /* 0x00002cff0b000387 */ /* 0x0001e40000100800 */
.L_x_168:
[----:B------:R-:W-:Y:S05]  /*63b0*/  BSYNC.RECONVERGENT B0 ;  /* 0x0000000000007941 */ /* 0x000fea0003800200 */
.L_x_167:
[----:B------:R-:W2:Y:S01]  /*63c0*/  LDL R23, [R1+0x70] ;  /* 0x0000700001177983 */ /* 0x000ea20000100800 */
[----:B------:R-:W-:Y:S01]  /*63d0*/  BSSY.RECONVERGENT B0, `(.L_x_169) ;  /* 0x0000011000007945 */ /* 0x000fe20003800200 */
[----:B0----5:R-:W-:Y:S01]  /*63e0*/  IMAD.MOV.U32 R11, RZ, RZ, -0x1 ;  /* 0xffffffffff0b7424 */ /* 0x021fe200078e00ff */
[----:B--2---:R-:W-:-:S13]  /*63f0*/  ISETP.NE.AND P0, PT, R23, -0x1, PT ;  /* 0xffffffff1700780c */ /* 0x004fda0003f05270 */
[----:B------:R-:W-:Y:S05]  /*6400*/  @!P0 BRA `(.L_x_170) ;  /* 0x00000000001c8947 */ /* 0x000fea0003800000 */
[----:B------:R-:W-:Y:S01]  /*6410*/  ISETP.NE.AND P0, PT, R23, RZ, PT ;  /* 0x000000ff1700720c */ /* 0x000fe20003f05270 */
[----:B----4-:R-:W-:-:S12]  /*6420*/  IMAD.MOV.U32 R14, RZ, RZ, 0x1 ;  /* 0x00000001ff0e7424 */ /* 0x010fd800078e00ff */
[----:B------:R-:W-:Y:S05]  /*6430*/  @!P0 BRA `(.L_x_171) ;  /* 0x0000000000288947 */ /* 0x000fea0003800000 */
[----:B------:R-:W-:Y:S01]  /*6440*/  IMAD.MOV.U32 R11, RZ, RZ, R23 ;  /* 0x000000ffff0b7224 */ /* 0x000fe200078e0017 */
[----:B------:R-:W-:Y:S02]  /*6450*/  PRMT R14, R10, 0x7610, R14 ;  /* 0x000076100a0e7816 */ /* 0x000fe4000000000e */
[----:B------:R-:W-:Y:S01]  /*6460*/  MOV R23, 0x1 ;  /* 0x0000000100177802 */ /* 0x000fe20000000f00 */
[----:B------:R-:W-:Y:S06]  /*6470*/  BRA `(.L_x_171) ;  /* 0x0000000000187947 */ /* 0x000fec0003800000 */
.L_x_170:
[----:B-1-3--:R-:W2:Y:S01]  /*6480*/  LDL R20, [R1+0x6c] ;  /* 0x00006c0001147983 */ /* 0x00aea20000100800 */
[----:B----4-:R-:W-:Y:S02]  /*6490*/  IMAD.MOV.U32 R14, RZ, RZ, 0x1 ;  /* 0x00000001ff0e7424 */ /* 0x010fe400078e00ff */
[----:B------:R-:W-:Y:S02]  /*64a0*/  IMAD.MOV.U32 R10, RZ, RZ, 0x1 ;  /* 0x00000001ff0a7424 */ /* 0x000fe400078e00ff */
[----:B------:R-:W-:Y:S02]  /*64b0*/  IMAD.MOV.U32 R23, RZ, RZ, RZ ;  /* 0x000000ffff177224 */ /* 0x000fe400078e00ff */
[----:B--2---:R-:W-:-:S05]  /*64c0*/  VIADD R20, R20, 0x1 ;  /* 0x0000000114147836 */ /* 0x004fca0000000000 */
[----:B------:R0:W-:Y:S02]  /*64d0*/  STL [R1+0x6c], R20 ;  /* 0x00006c1401007387 */ /* 0x0001e40000100800 */
.L_x_171:
[----:B------:R-:W-:Y:S05]  /*64e0*/  BSYNC.RECONVERGENT B0 ;  /* 0x0000000000007941 */ /* 0x000fea0003800200 */
.L_x_169:
[----:B---3--:R-:W2:Y:S01]  /*64f0*/  LDL R24, [R1+0x74] ;  /* 0x0000740001187983 */ /* 0x008ea20000100800 */
[----:B------:R-:W-:Y:S01]  /*6500*/  BSSY.RECONVERGENT B0, `(.L_x_172) ;  /* 0x0000011000007945 */ /* 0x000fe20003800200 */
[----:B--2---:R-:W-:-:S13]  /*6510*/  ISETP.NE.AND P0, PT, R24, RZ, PT ;  /* 0x000000ff1800720c */ /* 0x004fda0003f05270 */
[----:B------:R-:W-:Y:S05]  /*6520*/  @!P0 BRA `(.L_x_173) ;  /* 0x0000000000388947 */ /* 0x000fea0003800000 */
[----:B------:R-:W-:-:S13]  /*6530*/  ISETP.NE.AND P0, PT, R11, R24, PT ;  /* 0x000000180b00720c */ /* 0x000fda0003f05270 */
[C---:B------:R-:W-:Y:S01]  /*6540*/  @P0 VIADD R10, R23.reuse, 0x1 ;  /* 0x00000001170a0836 */ /* 0x040fe20000000000 */
[----:B-1----:R-:W-:-:S03]  /*6550*/  @P0 LEA R25, R23, R2, 0x2 ;  /* 0x0000000217190211 */ /* 0x002fc600078e10ff */
[--C-:B------:R-:W-:Y:S02]  /*6560*/  @P0 IMAD.MOV.U32 R23, RZ, RZ, R10.reuse ;  /* 0x000000ffff170224 */ /* 0x100fe400078e000a */
[----:B------:R2:W-:Y:S02]  /*6570*/  @P0 STL [R25+0x30], R24 ;  /* 0x0000301819000387 */ /* 0x0005e40000100800 */
[----:B------:R-:W-:Y:S02]  /*6580*/  @!P0 IMAD R27, R23, 0x4, R3 ;  /* 0x00000004171b8824 */ /* 0x000fe400078e0203 */
[----:B------:R2:W5:Y:S04]  /*6590*/  @P0 LDL R11, [R1+0x74] ;  /* 0x00007400010b0983 */ /* 0x0005680000100800 */
[----:B0-----:R-:W3:Y:S01]  /*65a0*/  @!P0 LDL R20, [R27+-0x4] ;  /* 0xfffffc001b148983 */ /* 0x001ee20000100800 */
[----:B------:R-:W-:Y:S01]  /*65b0*/  IMAD.MOV.U32 R22, RZ, RZ, 0x1 ;  /* 0x00000001ff167424 */ /* 0x000fe200078e00ff */
[----:B------:R-:W-:-:S04]  /*65c0*/  @P0 PRMT R10, R14, 0x7610, R10 ;  /* 0x000076100e0a0816 */ /* 0x000fc8000000000a */
[----:B------:R-:W-:Y:S01]  /*65d0*/  @!P0 PRMT R10, R22, 0x7610, R10 ;  /* 0x00007610160a8816 */ /* 0x000fe2000000000a */
[----:B---3--:R-:W-:-:S05]  /*65e0*/  @!P0 VIADD R20, R20, 0x1 ;  /* 0x0000000114148836 */ /* 0x008fca0000000000 */
[----:B------:R2:W-:Y:S01]  /*65f0*/  @!P0 STL [R27+-0x4], R20 ;  /* 0xfffffc141b008387 */ /* 0x0005e20000100800 */
[----:B------:R-:W-:-:S07]  /*6600*/  @!P0 IMAD.MOV.U32 R11, RZ, RZ, -0x1 ;  /* 0xffffffffff0b8424 */ /* 0x000fce00078e00ff */
.L_x_173:
[----:B------:R-:W-:Y:S05]  /*6610*/  BSYNC.RECONVERGENT B0 ;  /* 0x0000000000007941 */ /* 0x000fea0003800200 */
.L_x_172:
[----:B-1----:R-:W3:Y:S01]  /*6620*/  LDL R22, [R1+0x78] ;  /* 0x0000780001167983 */ /* 0x002ee20000100800 */
[----:B------:R-:W-:Y:S01]  /*6630*/  BSSY.RECONVERGENT B0, `(.L_x_174) ;  /* 0x0000013000007945 */ /* 0x000fe20003800200 */
[----:B---3--:R-:W-:-:S13]  /*6640*/  ISETP.NE.AND P0, PT, R22, RZ, PT ;  /* 0x000000ff1600720c */ /* 0x008fda0003f05270 */
[----:B------:R-:W-:Y:S05]  /*6650*/  @!P0 BRA `(.L_x_175) ;  /* 0x0000000000408947 */ /* 0x000fea0003800000 */
[----:B-----5:R-:W-:-:S13]  /*6660*/  ISETP.NE.AND P0, PT, R11, R22, PT ;  /* 0x000000160b00720c */ /* 0x020fda0003f05270 */
[C---:B------:R-:W-:Y:S01]  /*6670*/  @P0 IADD3 R11, PT, PT, R23.reuse, 0x1, RZ ;  /* 0x00000001170b0810 */ /* 0x040fe20007ffe0ff */
[C---:B--2---:R-:W-:Y:S01]  /*6680*/  @P0 IMAD R27, R23.reuse, 0x4, R2 ;  /* 0x00000004171b0824 */ /* 0x044fe200078e0202 */
[----:B------:R-:W-:-:S03]  /*6690*/  @P0 ISETP.NE.AND P1, PT, R23, 0x2, PT ;  /* 0x000000021700080c */ /* 0x000fc60003f25270 */
[----:B------:R-:W-:Y:S01]  /*66a0*/  @P0 IMAD.MOV.U32 R23, RZ, RZ, R11 ;  /* 0x000000ffff170224 */ /* 0x000fe200078e000b */
[----:B------:R1:W-:Y:S03]  /*66b0*/  @P0 STL [R27+0x30], R22 ;  /* 0x000030161b000387 */ /* 0x0003e60000100800 */
[----:B------:R-:W-:Y:S01]  /*66c0*/  @!P0 IMAD R25, R23, 0x4, R3 ;  /* 0x0000000417198824 */ /* 0x000fe200078e0203 */
[----:B------:R1:W5:Y:S04]  /*66d0*/  @P0 LDL R11, [R1+0x78] ;  /* 0x00007800010b0983 */ /* 0x0003680000100800 */
[----:B0-----:R-:W2:Y:S01]  /*66e0*/  @!P0 LDL R20, [R25+-0x4] ;  /* 0xfffffc0019148983 */ /* 0x001ea20000100800 */
[----:B------:R-:W-:-:S04]  /*66f0*/  @P0 SEL R14, R10, 0x1, !P1 ;  /* 0x000000010a0e0807 */ /* 0x000fc80004800000 */
[----:B------:R-:W-:Y:S01]  /*6700*/  @P0 PRMT R10, R14, 0x7610, R10 ;  /* 0x000076100e0a0816 */ /* 0x000fe2000000000a */
[----:B------:R-:W-:-:S05]  /*6710*/  IMAD.MOV.U32 R14, RZ, RZ, 0x1 ;  /* 0x00000001ff0e7424 */ /* 0x000fca00078e00ff */
[----:B------:R-:W-:Y:S01]  /*6720*/  @!P0 PRMT R10, R14, 0x7610, R10 ;  /* 0x000076100e0a8816 */ /* 0x000fe2000000000a */
[----:B--2---:R-:W-:-:S05]  /*6730*/  @!P0 VIADD R20, R20, 0x1 ;  /* 0x0000000114148836 */ /* 0x004fca0000000000 */
[----:B------:R1:W-:Y:S01]  /*6740*/  @!P0 STL [R25+-0x4], R20 ;  /* 0xfffffc1419008387 */ /* 0x0003e20000100800 */
[----:B------:R-:W-:-:S07]  /*6750*/  @!P0 MOV R11, 0xffffffff ;  /* 0xffffffff000b8802 */ /* 0x000fce0000000f00 */
.L_x_175:
[----:B------:R-:W-:Y:S05]  /*6760*/  BSYNC.RECONVERGENT B0 ;  /* 0x0000000000007941 */ /* 0x000fea0003800200 */
.L_x_174:
        /* <DEDUP_REMOVED lines=13> */
[----:B---3--:R-:W-:-:S05]  /*6840*/  IMAD R14, R23, 0x4, R3 ;  /* 0x00000004170e7824 */ /* 0x008fca00078e0203 */
[----:B------:R-:W2:Y:S02]  /*6850*/  LDL R10, [R14+-0x4] ;  /* 0xfffffc000e0a7983 */ /* 0x000ea40000100800 */
[----:B--2---:R-:W-:Y:S02]  /*6860*/  VIADD R11, R10, 0x1 ;  /* 0x000000010a0b7836 */ /* 0x004fe40000000000 */
[----:B------:R-:W-:-:S03]  /*6870*/  HFMA2 R10, -RZ, RZ, 0, 5.9604644775390625e-08 ;  /* 0x00000001ff0a7431 */ /* 0x000fc600000001ff */
[----:B------:R4:W-:Y:S04]  /*6880*/  STL [R14+-0x4], R11 ;  /* 0xfffffc0b0e007387 */ /* 0x0009e80000100800 */
.L_x_177:
[----:B------:R-:W-:Y:S05]  /*6890*/  BSYNC.RECONVERGENT B0 ;  /* 0x0000000000007941 */ /* 0x000fea0003800200 */
.L_x_176:
        /* <DEDUP_REMOVED lines=13> */
.L_x_178:
[----:B------:R-:W-:Y:S05]  /*6970*/  BSYNC.RECONVERGENT B0 ;  /* 0x0000000000007941 */ /* 0x000fea0003800200 */
.L_x_47:
[----:B------:R-:W-:-:S04]  /*6980*/  PRMT R10, R10, 0x9910, RZ ;  /* 0x000099100a0a7816 */ /* 0x000fc800000000ff */
[----:B------:R-:W-:-:S13]  /*6990*/  ISETP.NE.AND P0, PT, R10, RZ, PT ;  /* 0x000000ff0a00720c */ /* 0x000fda0003f05270 */
[----:B------:R-:W-:Y:S05]  /*69a0*/  @!P0 BRA `(.L_x_179) ;  /* 0x0000000800748947 */ /* 0x000fea0003800000 */
[----:B------:R-:W2:Y:S04]  /*69b0*/  LDL R10, [R1+0x40] ;  /* 0x00004000010a7983 */ /* 0x000ea80000100800 */
[----:B------:R-:W3:Y:S01]  /*69c0*/  LDL R9, [R1+0x44] ;  /* 0x0000440001097983 */ /* 0x000ee20000100800 */
[----:B------:R-:W-:Y:S01]  /*69d0*/  IMAD.MOV.U32 R12, RZ, RZ, RZ ;  /* 0x000000ffff0c7224 */ /* 0x000fe200078e00ff */
[----:B--2---:R-:W-:Y:S02]  /*69e0*/  ISETP.NE.AND P0, PT, R10, RZ, PT ;  /* 0x000000ff0a00720c */ /* 0x004fe40003f05270 */
[----:B---3--:R-:W-:-:S11]  /*69f0*/  ISETP.NE.AND P1, PT, R9, RZ, PT ;  /* 0x000000ff0900720c */ /* 0x008fd60003f25270 */
[----:B------:R-:W-:Y:S01]  /*6a00*/  @!P0 IMAD.MOV.U32 R12, RZ, RZ, 0x1 ;  /* 0x00000001ff0c8424 */ /* 0x000fe200078e00ff */
[----:B------:R-:W-:Y:S03]  /*6a10*/  @!P0 STL [R1], RZ ;  /* 0x000000ff01008387 */ /* 0x000fe60000100800 */
[----:B------:R-:W-:-:S05]  /*6a20*/  @!P1 IMAD R10, R12, 0x4, R1 ;  /* 0x000000040c0a9824 */ /* 0x000fca00078e0201 */
[----:B------:R2:W-:Y:S04]  /*6a30*/  @!P1 STL [R10], R13 ;  /* 0x0000000d0a009387 */ /* 0x0005e80000100800 */
[----:B------:R-:W3:Y:S02]  /*6a40*/  LDL R9, [R1+0x48] ;  /* 0x0000480001097983 */ /* 0x000ee40000100800 */
[----:B---3--:R-:W-:Y:S01]  /*6a50*/  ISETP.NE.AND P0, PT, R9, RZ, PT ;  /* 0x000000ff0900720c */ /* 0x008fe20003f05270 */
[----:B------:R-:W-:-:S05]  /*6a60*/  @!P1 VIADD R9, R12, 0x1 ;  /* 0x000000010c099836 */ /* 0x000fca0000000000 */
[----:B------:R-:W-:-:S07]  /*6a70*/  @!P1 MOV R12, R9 ;  /* 0x00000009000c9202 */ /* 0x000fce0000000f00 */
[----:B-1--45:R-:W-:Y:S02]  /*6a80*/  @!P0 IMAD R11, R12, 0x4, R1 ;  /* 0x000000040c0b8824 */ /* 0x032fe400078e0201 */
[----:B------:R-:W-:-:S05]  /*6a90*/  @!P0 IMAD.MOV.U32 R14, RZ, RZ, 0x2 ;  /* 0x00000002ff0e8424 */ /* 0x000fca00078e00ff */
[----:B------:R1:W-:Y:S04]  /*6aa0*/  @!P0 STL [R11], R14 ;  /* 0x0000000e0b008387 */ /* 0x0003e80000100800 */
[----:B------:R-:W3:Y:S02]  /*6ab0*/  LDL R9, [R1+0x4c] ;  /* 0x00004c0001097983 */ /* 0x000ee40000100800 */
[----:B---3--:R-:W-:Y:S01]  /*6ac0*/  ISETP.NE.AND P1, PT, R9, RZ, PT ;  /* 0x000000ff0900720c */ /* 0x008fe20003f25270 */
[----:B------:R-:W-:-:S04]  /*6ad0*/  @!P0 VIADD R9, R12, 0x1 ;  /* 0x000000010c098836 */ /* 0x000fc80000000000 */
[----:B------:R-:W-:-:S08]  /*6ae0*/  @!P0 IMAD.MOV.U32 R12, RZ, RZ, R9 ;  /* 0x000000ffff0c8224 */ /* 0x000fd000078e0009 */
[----:B0-----:R-:W-:Y:S01]  /*6af0*/  @!P1 IMAD R23, R12, 0x4, R1 ;  /* 0x000000040c179824 */ /* 0x001fe200078e0201 */
[----:B--2---:R-:W-:-:S05]  /*6b00*/  @!P1 MOV R10, 0x3 ;  /* 0x00000003000a9802 */ /* 0x004fca0000000f00 */
[----:B------:R0:W-:Y:S04]  /*6b10*/  @!P1 STL [R23], R10 ;  /* 0x0000000a17009387 */ /* 0x0001e80000100800 */
[----:B------:R-:W2:Y:S02]  /*6b20*/  LDL R9, [R1+0x50] ;  /* 0x0000500001097983 */ /* 0x000ea40000100800 */
[----:B--2---:R-:W-:Y:S01]  /*6b30*/  ISETP.NE.AND P0, PT, R9, RZ, PT ;  /* 0x000000ff0900720c */ /* 0x004fe20003f05270 */
[----:B------:R-:W-:-:S04]  /*6b40*/  @!P1 VIADD R9, R12, 0x1 ;  /* 0x000000010c099836 */ /* 0x000fc80000000000 */
[----:B------:R-:W-:-:S08]  /*6b50*/  @!P1 IMAD.MOV.U32 R12, RZ, RZ, R9 ;  /* 0x000000ffff0c9224 */ /* 0x000fd000078e0009 */
[----:B-1----:R-:W-:Y:S02]  /*6b60*/  @!P0 IMAD R14, R12, 0x4, R1 ;  /* 0x000000040c0e8824 */ /* 0x002fe400078e0201 */
[----:B------:R-:W-:-:S05]  /*6b70*/  @!P0 IMAD.MOV.U32 R11, RZ, RZ, 0x4 ;  /* 0x00000004ff0b8424 */ /* 0x000fca00078e00ff */
[----:B------:R1:W-:Y:S04]  /*6b80*/  @!P0 STL [R14], R11 ;  /* 0x0000000b0e008387 */ /* 0x0003e80000100800 */
[----:B------:R-:W2:Y:S02]  /*6b90*/  LDL R9, [R1+0x54] ;  /* 0x0000540001097983 */ /* 0x000ea40000100800 */
[----:B--2---:R-:W-:Y:S01]  /*6ba0*/  ISETP.NE.AND P1, PT, R9, RZ, PT ;  /* 0x000000ff0900720c */ /* 0x004fe20003f25270 */
[----:B------:R-:W-:-:S05]  /*6bb0*/  @!P0 VIADD R9, R12, 0x1 ;  /* 0x000000010c098836 */ /* 0x000fca0000000000 */
[----:B------:R-:W-:-:S07]  /*6bc0*/  @!P0 MOV R12, R9 ;  /* 0x00000009000c8202 */ /* 0x000fce0000000f00 */
[----:B0-----:R-:W-:Y:S02]  /*6bd0*/  @!P1 IMAD R23, R12, 0x4, R1 ;  /* 0x000000040c179824 */ /* 0x001fe400078e0201 */
[----:B------:R-:W-:-:S05]  /*6be0*/  @!P1 IMAD.MOV.U32 R10, RZ, RZ, 0x5 ;  /* 0x00000005ff0a9424 */ /* 0x000fca00078e00ff */
[----:B------:R0:W-:Y:S04]  /*6bf0*/  @!P1 STL [R23], R10 ;  /* 0x0000000a17009387 */ /* 0x0001e80000100800 */
[----:B------:R-:W2:Y:S02]  /*6c00*/  LDL R9, [R1+0x58] ;  /* 0x0000580001097983 */ /* 0x000ea40000100800 */
[----:B--2---:R-:W-:Y:S01]  /*6c10*/  ISETP.NE.AND P0, PT, R9, RZ, PT ;  /* 0x000000ff0900720c */ /* 0x004fe20003f05270 */
[----:B------:R-:W-:-:S04]  /*6c20*/  @!P1 VIADD R9, R12, 0x1 ;  /* 0x000000010c099836 */ /* 0x000fc80000000000 */
[----:B------:R-:W-:-:S08]  /*6c30*/  @!P1 IMAD.MOV.U32 R12, RZ, RZ, R9 ;  /* 0x000000ffff0c9224 */ /* 0x000fd000078e0009 */
[----:B-1----:R-:W-:Y:S01]  /*6c40*/  @!P0 IMAD R14, R12, 0x4, R1 ;  /* 0x000000040c0e8824 */ /* 0x002fe200078e0201 */
[----:B------:R-:W-:-:S05]  /*6c50*/  @!P0 MOV R11, 0x6 ;  /* 0x00000006000b8802 */ /* 0x000fca0000000f00 */
[----:B------:R1:W-:Y:S04]  /*6c60*/  @!P0 STL [R14], R11 ;  /* 0x0000000b0e008387 */ /* 0x0003e80000100800 */
[----:B------:R-:W2:Y:S02]  /*6c70*/  LDL R9, [R1+0x5c] ;  /* 0x00005c0001097983 */ /* 0x000ea40000100800 */
[----:B--2---:R-:W-:Y:S01]  /*6c80*/  ISETP.NE.AND P1, PT, R9, RZ, PT ;  /* 0x000000ff0900720c */ /* 0x004fe20003f25270 */
[----:B------:R-:W-:-:S04]  /*6c90*/  @!P0 VIADD R9, R12, 0x1 ;  /* 0x000000010c098836 */ /* 0x000fc80000000000 */
[----:B------:R-:W-:-:S08]  /*6ca0*/  @!P0 IMAD.MOV.U32 R12, RZ, RZ, R9 ;  /* 0x000000ffff0c8224 */ /* 0x000fd000078e0009 */
[----:B0-----:R-:W-:Y:S02]  /*6cb0*/  @!P1 IMAD R23, R12, 0x4, R1 ;  /* 0x000000040c179824 */ /* 0x001fe400078e0201 */
[----:B------:R-:W-:-:S05]  /*6cc0*/  @!P1 IMAD.MOV.U32 R10, RZ, RZ, 0x7 ;  /* 0x00000007ff0a9424 */ /* 0x000fca00078e00ff */
[----:B------:R0:W-:Y:S04]  /*6cd0*/  @!P1 STL [R23], R10 ;  /* 0x0000000a17009387 */ /* 0x0001e80000100800 */
[----:B------:R-:W2:Y:S02]  /*6ce0*/  LDL R9, [R1+0x60] ;  /* 0x0000600001097983 */ /* 0x000ea40000100800 */
[----:B--2---:R-:W-:Y:S01]  /*6cf0*/  ISETP.NE.AND P0, PT, R9, RZ, PT ;  /* 0x000000ff0900720c */ /* 0x004fe20003f05270 */
[----:B------:R-:W-:-:S05]  /*6d00*/  @!P1 VIADD R9, R12, 0x1 ;  /* 0x000000010c099836 */ /* 0x000fca0000000000 */
[----:B------:R-:W-:-:S07]  /*6d10*/  @!P1 MOV R12, R9 ;  /* 0x00000009000c9202 */ /* 0x000fce0000000f00 */
[----:B-1----:R-:W-:Y:S02]  /*6d20*/  @!P0 IMAD R14, R12, 0x4, R1 ;  /* 0x000000040c0e8824 */ /* 0x002fe400078e0201 */
[----:B------:R-:W-:-:S05]  /*6d30*/  @!P0 IMAD.MOV.U32 R11, RZ, RZ, 0x8 ;  /* 0x00000008ff0b8424 */ /* 0x000fca00078e00ff */
[----:B------:R1:W-:Y:S04]  /*6d40*/  @!P0 STL [R14], R11 ;  /* 0x0000000b0e008387 */ /* 0x0003e80000100800 */
[----:B------:R-:W2:Y:S02]  /*6d50*/  LDL R9, [R1+0x64] ;  /* 0x0000640001097983 */ /* 0x000ea40000100800 */
[----:B--2---:R-:W-:Y:S01]  /*6d60*/  ISETP.NE.AND P1, PT, R9, RZ, PT ;  /* 0x000000ff0900720c */ /* 0x004fe20003f25270 */
[----:B------:R-:W-:-:S04]  /*6d70*/  @!P0 VIADD R9, R12, 0x1 ;  /* 0x000000010c098836 */ /* 0x000fc80000000000 */
[----:B------:R-:W-:-:S08]  /*6d80*/  @!P0 IMAD.MOV.U32 R12, RZ, RZ, R9 ;  /* 0x000000ffff0c8224 */ /* 0x000fd000078e0009 */
[----:B0-----:R-:W-:Y:S01]  /*6d90*/  @!P1 IMAD R23, R12, 0x4, R1 ;  /* 0x000000040c179824 */ /* 0x001fe200078e0201 */
[----:B------:R-:W-:-:S05]  /*6da0*/  @!P1 MOV R10, 0x9 ;  /* 0x00000009000a9802 */ /* 0x000fca0000000f00 */
        /* <DEDUP_REMOVED lines=36> */
[----:B------:R-:W2:Y:S01]  /*6ff0*/  LDL R9, [R1+0x7c] ;  /* 0x00007c0001097983 */ /* 0x000ea20000100800 */
[----:B------:R-:W-:Y:S01]  /*7000*/  BSSY.RECONVERGENT B0, `(.L_x_180) ;  /* 0x0000030000007945 */ /* 0x000fe20003800200 */
[----:B0-----:R-:W-:Y:S01]  /*7010*/  IMAD.MOV.U32 R23, RZ, RZ, R5 ;  /* 0x000000ffff177224 */ /* 0x001fe200078e0005 */
[----:B------:R-:W-:Y:S01]  /*7020*/  MOV R26, R7 ;  /* 0x00000007001a7202 */ /* 0x000fe20000000f00 */
[----:B------:R-:W-:Y:S01]  /*7030*/  IMAD.MOV.U32 R27, RZ, RZ, R21 ;  /* 0x000000ffff1b7224 */ /* 0x000fe200078e0015 */
[----:B--2---:R-:W-:Y:S01]  /*7040*/  ISETP.NE.AND P1, PT, R9, RZ, PT ;  /* 0x000000ff0900720c */ /* 0x004fe20003f25270 */
[----:B------:R-:W-:-:S04]  /*7050*/  @!P0 VIADD R9, R12, 0x1 ;  /* 0x000000010c098836 */ /* 0x000fc80000000000 */
[----:B------:R-:W-:-:S08]  /*7060*/  @!P0 IMAD.MOV.U32 R12, RZ, RZ, R9 ;  /* 0x000000ffff0c8224 */ /* 0x000fd000078e0009 */
[C---:B------:R-:W-:Y:S01]  /*7070*/  @!P1 IMAD R20, R12.reuse, 0x4, R1 ;  /* 0x000000040c149824 */ /* 0x040fe200078e0201 */
[----:B------:R-:W-:Y:S01]  /*7080*/  @!P1 MOV R9, 0xf ;  /* 0x0000000f00099802 */ /* 0x000fe20000000f00 */
[----:B------:R-:W-:-:S04]  /*7090*/  @!P1 VIADD R10, R12, 0x1 ;  /* 0x000000010c0a9836 */ /* 0x000fc80000000000 */
[----:B------:R1:W-:Y:S01]  /*70a0*/  @!P1 STL [R20], R9 ;  /* 0x0000000914009387 */ /* 0x0003e20000100800 */
[----:B------:R-:W-:Y:S02]  /*70b0*/  @!P1 IMAD.MOV.U32 R12, RZ, RZ, R10 ;  /* 0x000000ffff0c9224 */ /* 0x000fe400078e000a */
[----:B------:R-:W-:-:S03]  /*70c0*/  IMAD.MOV.U32 R10, RZ, RZ, R15 ;  /* 0x000000ffff0a7224 */ /* 0x000fc600078e000f */
[----:B------:R-:W-:-:S13]  /*70d0*/  ISETP.NE.AND P0, PT, R12, RZ, PT ;  /* 0x000000ff0c00720c */ /* 0x000fda0003f05270 */
[----:B-1----:R-:W-:Y:S05]  /*70e0*/  @!P0 BRA `(.L_x_181) ;  /* 0x0000000000848947 */ /* 0x002fea0003800000 */
[----:B------:R-:W0:Y:S01]  /*70f0*/  I2F.U32.RP R14, R12 ;  /* 0x0000000c000e7306 */ /* 0x000e220000209000 */
[----:B------:R-:W-:Y:S02]  /*7100*/  SHF.R.U32.HI R9, RZ, 0x2, R6 ;  /* 0x00000002ff097819 */ /* 0x000fe40000011606 */
[----:B------:R-:W-:Y:S02]  /*7110*/  ISETP.NE.U32.AND P1, PT, R12, RZ, PT ;  /* 0x000000ff0c00720c */ /* 0x000fe40003f25070 */
[----:B------:R-:W-:Y:S01]  /*7120*/  LOP3.LUT R9, R9, R6, RZ, 0x3c, !PT ;  /* 0x0000000609097212 */ /* 0x000fe200078e3cff */
[----:B------:R-:W-:-:S04]  /*7130*/  IMAD.SHL.U32 R6, R5, 0x10, RZ ;  /* 0x0000001005067824 */ /* 0x000fc800078e00ff */
[----:B------:R-:W-:Y:S01]  /*7140*/  IMAD.SHL.U32 R8, R9, 0x2, RZ ;  /* 0x0000000209087824 */ /* 0x000fe200078e00ff */
[----:B0-----:R-:W0:Y:S04]  /*7150*/  MUFU.RCP R14, R14 ;  /* 0x0000000e000e7308 */ /* 0x001e280000001000 */
[----:B------:R-:W-:Y:S01]  /*7160*/  LOP3.LUT R6, R5, R6, R8, 0x96, !PT ;  /* 0x0000000605067212 */ /* 0x000fe200078e9608 */
[----:B------:R-:W-:-:S03]  /*7170*/  VIADD R8, R4, 0x161f14 ;  /* 0x00161f1404087836 */ /* 0x000fc60000000000 */
[----:B------:R-:W-:-:S05]  /*7180*/  LOP3.LUT R23, R6, R9, RZ, 0x3c, !PT ;  /* 0x0000000906177212 */ /* 0x000fca00078e3cff */
[----:B------:R-:W-:Y:S02]  /*7190*/  IMAD.IADD R9, R23, 0x1, R8 ;  /* 0x0000000117097824 */ /* 0x000fe400078e0208 */
[----:B0-----:R-:W-:-:S04]  /*71a0*/  VIADD R10, R14, 0xffffffe ;  /* 0x0ffffffe0e0a7836 */ /* 0x001fc80000000000 */
[----:B------:R0:W1:Y:S02]  /*71b0*/  F2I.FTZ.U32.TRUNC.NTZ R11, R10 ;  /* 0x0000000a000b7305 */ /* 0x000064000021f000 */
[----:B0-----:R-:W-:Y:S02]  /*71c0*/  HFMA2 R10, -RZ, RZ, 0, 0 ;  /* 0x00000000ff0a7431 */ /* 0x001fe400000001ff */
[----:B-1----:R-:W-:-:S04]  /*71d0*/  IMAD.MOV R25, RZ, RZ, -R11 ;  /* 0x000000ffff197224 */ /* 0x002fc800078e0a0b */
[----:B------:R-:W-:-:S04]  /*71e0*/  IMAD R25, R25, R12, RZ ;  /* 0x0000000c19197224 */ /* 0x000fc800078e02ff */
[----:B------:R-:W-:-:S06]  /*71f0*/  IMAD.HI.U32 R10, R11, R25, R10 ;  /* 0x000000190b0a7227 */ /* 0x000fcc00078e000a */
[----:B------:R-:W-:-:S04]  /*7200*/  IMAD.HI.U32 R10, R10, R9, RZ ;  /* 0x000000090a0a7227 */ /* 0x000fc800078e00ff */
[----:B------:R-:W-:-:S04]  /*7210*/  IMAD.MOV R10, RZ, RZ, -R10 ;  /* 0x000000ffff0a7224 */ /* 0x000fc800078e0a0a */
[----:B------:R-:W-:-:S05]  /*7220*/  IMAD R9, R12, R10, R9 ;  /* 0x0000000a0c097224 */ /* 0x000fca00078e0209 */
[----:B------:R-:W-:-:S13]  /*7230*/  ISETP.GE.U32.AND P0, PT, R9, R12, PT ;  /* 0x0000000c0900720c */ /* 0x000fda0003f06070 */
[----:B------:R-:W-:-:S05]  /*7240*/  @P0 IMAD.IADD R9, R9, 0x1, -R12 ;  /* 0x0000000109090824 */ /* 0x000fca00078e0a0c */
[----:B------:R-:W-:-:S13]  /*7250*/  ISETP.GE.U32.AND P0, PT, R9, R12, PT ;  /* 0x0000000c0900720c */ /* 0x000fda0003f06070 */
[----:B------:R-:W-:Y:S01]  /*7260*/  @P0 IMAD.IADD R9, R9, 0x1, -R12 ;  /* 0x0000000109090824 */ /* 0x000fe200078e0a0c */
[----:B------:R-:W-:-:S05]  /*7270*/  @!P1 LOP3.LUT R9, RZ, R12, RZ, 0x33, !PT ;  /* 0x0000000cff099212 */ /* 0x000fca00078e33ff */
[----:B------:R-:W-:-:S06]  /*7280*/  IMAD R9, R9, 0x4, R1 ;  /* 0x0000000409097824 */ /* 0x000fcc00078e0201 */
[----:B------:R-:W2:Y:S01]  /*7290*/  LDL R9, [R9] ;  /* 0x0000000009097983 */ /* 0x000ea20000100800 */
[----:B------:R-:W-:Y:S02]  /*72a0*/  IMAD.MOV.U32 R10, RZ, RZ, R5 ;  /* 0x000000ffff0a7224 */ /* 0x000fe400078e0005 */
[----:B------:R-:W-:Y:S02]  /*72b0*/  IMAD.MOV.U32 R27, RZ, RZ, R15 ;  /* 0x000000ffff1b7224 */ /* 0x000fe400078e000f */
[----:B------:R-:W-:Y:S02]  /*72c0*/  IMAD.MOV.U32 R26, RZ, RZ, R21 ;  /* 0x000000ffff1a7224 */ /* 0x000fe400078e0015 */
[----:B------:R-:W-:Y:S01]  /*72d0*/  IMAD.MOV.U32 R6, RZ, RZ, R7 ;  /* 0x000000ffff067224 */ /* 0x000fe200078e0007 */
[----:B--2---:R-:W-:-:S05]  /*72e0*/  LEA R4, R9, R2, 0x2 ;  /* 0x0000000209047211 */ /* 0x004fca00078e10ff */
[----:B------:R0:W-:Y:S02]  /*72f0*/  STL [R4], R13 ;  /* 0x0000000d04007387 */ /* 0x0001e40000100800 */
.L_x_181:
[----:B------:R-:W-:Y:S05]  /*7300*/  BSYNC.RECONVERGENT B0 ;  /* 0x0000000000007941 */ /* 0x000fea0003800200 */
.L_x_180:
[----:B------:R1:W5:Y:S01]  /*7310*/  LDL R9, [R1+0x8c] ;  /* 0x00008c0001097983 */ /* 0x0003620000100800 */
[----:B------:R-:W-:Y:S01]  /*7320*/  MOV R5, R6 ;  /* 0x0000000600057202 */ /* 0x000fe20000000f00 */
[----:B------:R-:W-:Y:S02]  /*7330*/  VIADD R0, R0, 0x1 ;  /* 0x0000000100007836 */ /* 0x000fe40000000000 */
[----:B------:R-:W-:Y:S02]  /*7340*/  IMAD.MOV.U32 R7, RZ, RZ, R23 ;  /* 0x000000ffff077224 */ /* 0x000fe400078e0017 */
[----:B0-----:R-:W-:Y:S02]  /*7350*/  IMAD.MOV.U32 R4, RZ, RZ, R8 ;  /* 0x000000ffff047224 */ /* 0x001fe400078e0008 */
[----:B------:R-:W-:Y:S01]  /*7360*/  IMAD.MOV.U32 R6, RZ, RZ, R10 ;  /* 0x000000ffff067224 */ /* 0x000fe200078e000a */
[----:B-1----:R-:W-:Y:S06]  /*7370*/  BRA `(.L_x_182) ;  /* 0xffffff9000147947 */ /* 0x002fec000383ffff */
.L_x_179:
[----:B------:R-:W-:-:S05]  /*7380*/  IADD3 R12, P0, PT, R12, 0x4, RZ ;  /* 0x000000040c0c7810 */ /* 0x000fca0007f1e0ff */
[----:B------:R-:W-:Y:S01]  /*7390*/  IMAD.X R9, RZ, RZ, R9, P0 ;  /* 0x000000ffff097224 */ /* 0x000fe200000e0609 */
[----:B------:R-:W-:-:S04]  /*73a0*/  ISETP.NE.U32.AND P0, PT, R12, 0x10, PT ;  /* 0x000000100c00780c */ /* 0x000fc80003f05070 */
[----:B------:R-:W-:-:S13]  /*73b0*/  ISETP.NE.AND.EX P0, PT, R9, RZ, PT, P0 ;  /* 0x000000ff0900720c */ /* 0x000fda0003f05300 */
[----:B------:R-:W-:Y:S05]  /*73c0*/  @P0 BRA `(.L_x_183) ;  /* 0xffffff9000b40947 */ /* 0x000fea000383ffff */
[----:B------:R-:W0:Y:S01]  /*73d0*/  S2R R3, SR_CgaCtaId ;  /* 0x0000000000037919 */ /* 0x000e220000008800 */
[----:B------:R-:W-:Y:S01]  /*73e0*/  MOV R2, 0x400 ;  /* 0x0000040000027802 */ /* 0x000fe20000000f00 */
[----:B------:R-:W-:Y:S05]  /*73f0*/  WARPSYNC.ALL ;  /* 0x0000000000007948 */ /* 0x000fea0003800000 */
[----:B------:R-:W-:Y:S02]  /*7400*/  ISETP.NE.AND P0, PT, R19, RZ, PT ;  /* 0x000000ff1300720c */ /* 0x000fe40003f05270 */
[----:B0-----:R-:W-:-:S05]  /*7410*/  LEA R2, R3, R2, 0x18 ;  /* 0x0000000203027211 */ /* 0x001fca00078ec0ff */
[----:B------:R-:W-:-:S05]  /*7420*/  IMAD R19, R19, 0x4, R2 ;  /* 0x0000000413137824 */ /* 0x000fca00078e0202 */
[----:B------:R0:W-:Y:S01]  /*7430*/  STS [R19], R0 ;  /* 0x0000000013007388 */ /* 0x0001e20000000800 */
[----:B------:R-:W-:Y:S06]  /*7440*/  BAR.SYNC.DEFER_BLOCKING 0x0 ;  /* 0x0000000000007b1d */ /* 0x000fec0000010000 */
[----:B------:R-:W-:Y:S05]  /*7450*/  @P0 EXIT ;  /* 0x000000000000094d */ /* 0x000fea0003800000 */
[C---:B------:R-:W-:Y:S01]  /*7460*/  ISETP.GE.U32.AND P0, PT, R17.reuse, 0x10, PT ;  /* 0x000000101100780c */ /* 0x040fe20003f06070 */
[----:B------:R-:W-:Y:S01]  /*7470*/  HFMA2 R3, -RZ, RZ, 0, 0 ;  /* 0x00000000ff037431 */ /* 0x000fe200000001ff */
[----:B-12---:R-:W-:Y:S01]  /*7480*/  LOP3.LUT R24, R17, 0xf, RZ, 0xc0, !PT ;  /* 0x0000000f11187812 */ /* 0x006fe200078ec0ff */
[----:B0-----:R-:W-:-:S03]  /*7490*/  IMAD.MOV.U32 R0, RZ, RZ, RZ ;  /* 0x000000ffff007224 */ /* 0x001fc600078e00ff */
[----:B------:R-:W-:-:S07]  /*74a0*/  ISETP.NE.AND P1, PT, R24, RZ, PT ;  /* 0x000000ff1800720c */ /* 0x000fce0003f25270 */
[----:B------:R-:W-:Y:S06]  /*74b0*/  @!P0 BRA `(.L_x_184) ;  /* 0x0000000000548947 */ /* 0x000fec0003800000 */
[C---:B------:R-:W-:Y:S01]  /*74c0*/  LOP3.LUT R19, R17.reuse, 0xfffffff0, RZ, 0xc0, !PT ;  /* 0xfffffff011137812 */ /* 0x040fe200078ec0ff */
[----:B------:R-:W-:Y:S01]  /*74d0*/  VIADD R18, R2, 0x20 ;  /* 0x0000002002127836 */ /* 0x000fe20000000000 */
[----:B------:R-:W-:Y:S01]  /*74e0*/  LOP3.LUT R3, R17, 0x7f0, RZ, 0xc0, !PT ;  /* 0x000007f011037812 */ /* 0x000fe200078ec0ff */
[----:B------:R-:W-:Y:S02]  /*74f0*/  IMAD.MOV.U32 R0, RZ, RZ, RZ ;  /* 0x000000ffff007224 */ /* 0x000fe400078e00ff */
[----:B------:R-:W-:-:S07]  /*7500*/  IMAD.MOV R19, RZ, RZ, -R19 ;  /* 0x000000ffff137224 */ /* 0x000fce00078e0a13 */
.L_x_185:
[----:B------:R-:W0:Y:S01]  /*7510*/  LDS.128 R4, [R18+-0x20] ;  /* 0xffffe00012047984 */ /* 0x000e220000000c00 */
[----:B------:R-:W-:-:S03]  /*7520*/  VIADD R19, R19, 0x10 ;  /* 0x0000001013137836 */ /* 0x000fc60000000000 */
[----:B---345:R-:W1:Y:S02]  /*7530*/  LDS.128 R8, [R18+-0x10] ;  /* 0xfffff00012087984 */ /* 0x038e640000000c00 */
[----:B------:R-:W-:Y:S02]  /*7540*/  ISETP.NE.AND P0, PT, R19, RZ, PT ;  /* 0x000000ff1300720c */ /* 0x000fe40003f05270 */
[----:B------:R-:W2:Y:S04]  /*7550*/  LDS.128 R12, [R18] ;  /* 0x00000000120c7984 */ /* 0x000ea80000000c00 */
[----:B------:R3:W4:Y:S02]  /*7560*/  LDS.128 R20, [R18+0x10] ;  /* 0x0000100012147984 */ /* 0x0007240000000c00 */
[----:B---3--:R-:W-:-:S02]  /*7570*/  IADD3 R18, PT, PT, R18, 0x40, RZ ;  /* 0x0000004012127810 */ /* 0x008fc40007ffe0ff */
[----:B0-----:R-:W-:-:S04]  /*7580*/  IADD3 R4, PT, PT, R5, R4, R0 ;  /* 0x0000000405047210 */ /* 0x001fc80007ffe000 */
[----:B------:R-:W-:-:S04]  /*7590*/  IADD3 R4, PT, PT, R7, R6, R4 ;  /* 0x0000000607047210 */ /* 0x000fc80007ffe004 */
[----:B-1----:R-:W-:-:S04]  /*75a0*/  IADD3 R4, PT, PT, R9, R8, R4 ;  /* 0x0000000809047210 */ /* 0x002fc80007ffe004 */
[----:B------:R-:W-:-:S04]  /*75b0*/  IADD3 R4, PT, PT, R11, R10, R4 ;  /* 0x0000000a0b047210 */ /* 0x000fc80007ffe004 */
[----:B--2---:R-:W-:-:S04]  /*75c0*/  IADD3 R4, PT, PT, R13, R12, R4 ;  /* 0x0000000c0d047210 */ /* 0x004fc80007ffe004 */
[----:B------:R-:W-:-:S04]  /*75d0*/  IADD3 R4, PT, PT, R15, R14, R4 ;  /* 0x0000000e0f047210 */ /* 0x000fc80007ffe004 */
[----:B----4-:R-:W-:-:S04]  /*75e0*/  IADD3 R4, PT, PT, R21, R20, R4 ;  /* 0x0000001415047210 */ /* 0x010fc80007ffe004 */
[----:B------:R-:W-:Y:S01]  /*75f0*/  IADD3 R0, PT, PT, R23, R22, R4 ;  /* 0x0000001617007210 */ /* 0x000fe20007ffe004 */
[----:B------:R-:W-:Y:S06]  /*7600*/  @P0 BRA `(.L_x_185) ;  /* 0xfffffffc00c00947 */ /* 0x000fec000383ffff */
.L_x_184:
[----:B------:R-:W-:Y:S05]  /*7610*/  @!P1 BRA `(.L_x_186) ;  /* 0x0000000000789947 */ /* 0x000fea0003800000 */
[----:B------:R-:W-:Y:S02]  /*7620*/  ISETP.GE.U32.AND P0, PT, R24, 0x8, PT ;  /* 0x000000081800780c */ /* 0x000fe40003f06070 */
[----:B------:R-:W-:-:S04]  /*7630*/  LOP3.LUT R13, R17, 0x7, RZ, 0xc0, !PT ;  /* 0x00000007110d7812 */ /* 0x000fc800078ec0ff */
[----:B------:R-:W-:-:S07]  /*7640*/  ISETP.NE.AND P1, PT, R13, RZ, PT ;  /* 0x000000ff0d00720c */ /* 0x000fce0003f25270 */
[----:B------:R-:W-:Y:S06]  /*7650*/  @!P0 BRA `(.L_x_187) ;  /* 0x0000000000208947 */ /* 0x000fec0003800000 */
[C---:B------:R-:W-:Y:S02]  /*7660*/  IMAD R12, R3.reuse, 0x4, R2 ;  /* 0x00000004030c7824 */ /* 0x040fe400078e0202 */
[----:B------:R-:W-:-:S03]  /*7670*/  VIADD R3, R3, 0x8 ;  /* 0x0000000803037836 */ /* 0x000fc60000000000 */
[----:B------:R-:W0:Y:S04]  /*7680*/  LDS.128 R4, [R12] ;  /* 0x000000000c047984 */ /* 0x000e280000000c00 */
[----:B---345:R-:W1:Y:S01]  /*7690*/  LDS.128 R8, [R12+0x10] ;  /* 0x000010000c087984 */ /* 0x038e620000000c00 */
[----:B0-----:R-:W-:-:S04]  /*76a0*/  IADD3 R4, PT, PT, R5, R4, R0 ;  /* 0x0000000405047210 */ /* 0x001fc80007ffe000 */
[----:B------:R-:W-:-:S04]  /*76b0*/  IADD3 R4, PT, PT, R7, R6, R4 ;  /* 0x0000000607047210 */ /* 0x000fc80007ffe004 */
[----:B-1----:R-:W-:-:S04]  /*76c0*/  IADD3 R4, PT, PT, R9, R8, R4 ;  /* 0x0000000809047210 */ /* 0x002fc80007ffe004 */
[----:B------:R-:W-:-:S07]  /*76d0*/  IADD3 R0, PT, PT, R11, R10, R4 ;  /* 0x0000000a0b007210 */ /* 0x000fce0007ffe004 */
.L_x_187:
[----:B------:R-:W-:Y:S05]  /*76e0*/  @!P1 BRA `(.L_x_186) ;  /* 0x0000000000449947 */ /* 0x000fea0003800000 */
[----:B------:R-:W-:Y:S02]  /*76f0*/  ISETP.GE.U32.AND P0, PT, R13, 0x4, PT ;  /* 0x000000040d00780c */ /* 0x000fe40003f06070 */
[----:B------:R-:W-:-:S04]  /*7700*/  LOP3.LUT R8, R17, 0x3, RZ, 0xc0, !PT ;  /* 0x0000000311087812 */ /* 0x000fc800078ec0ff */
[----:B------:R-:W-:-:S07]  /*7710*/  ISETP.NE.AND P1, PT, R8, RZ, PT ;  /* 0x000000ff0800720c */ /* 0x000fce0003f25270 */
[C---:B------:R-:W-:Y:S02]  /*7720*/  @P0 IMAD R4, R3.reuse, 0x4, R2 ;  /* 0x0000000403040824 */ /* 0x040fe400078e0202 */
[----:B------:R-:W-:-:S04]  /*7730*/  @P0 VIADD R3, R3, 0x4 ;  /* 0x0000000403030836 */ /* 0x000fc80000000000 */
[----:B------:R-:W0:Y:S02]  /*7740*/  @P0 LDS.128 R4, [R4] ;  /* 0x0000000004040984 */ /* 0x000e240000000c00 */
[----:B0-----:R-:W-:-:S04]  /*7750*/  @P0 IADD3 R5, PT, PT, R5, R4, R0 ;  /* 0x0000000405050210 */ /* 0x001fc80007ffe000 */
[----:B------:R-:W-:Y:S01]  /*7760*/  @P0 IADD3 R0, PT, PT, R7, R6, R5 ;  /* 0x0000000607000210 */ /* 0x000fe20007ffe005 */
[----:B------:R-:W-:Y:S06]  /*7770*/  @!P1 BRA `(.L_x_186) ;  /* 0x0000000000209947 */ /* 0x000fec0003800000 */
[----:B------:R-:W-:Y:S01]  /*7780*/  IMAD R2, R3, 0x4, R2 ;  /* 0x0000000403027824 */ /* 0x000fe200078e0202 */
[----:B------:R-:W-:-:S07]  /*7790*/  IADD3 R8, PT, PT, -R8, RZ, RZ ;  /* 0x000000ff08087210 */ /* 0x000fce0007ffe1ff */
.L_x_188:
[----:B------:R0:W1:Y:S01]  /*77a0*/  LDS R3, [R2] ;  /* 0x0000000002037984 */ /* 0x0000620000000800 */
[----:B------:R-:W-:-:S05]  /*77b0*/  VIADD R8, R8, 0x1 ;  /* 0x0000000108087836 */ /* 0x000fca0000000000 */
[----:B------:R-:W-:Y:S01]  /*77c0*/  ISETP.NE.AND P0, PT, R8, RZ, PT ;  /* 0x000000ff0800720c */ /* 0x000fe20003f05270 */
[----:B0-----:R-:W-:Y:S02]  /*77d0*/  VIADD R2, R2, 0x4 ;  /* 0x0000000402027836 */ /* 0x001fe40000000000 */
[----:B-1----:R-:W-:-:S10]  /*77e0*/  IMAD.IADD R0, R3, 0x1, R0 ;  /* 0x0000000103007824 */ /* 0x002fd400078e0200 */
[----:B------:R-:W-:Y:S05]  /*77f0*/  @P0 BRA `(.L_x_188) ;  /* 0xfffffffc00e80947 */ /* 0x000fea000383ffff */
.L_x_186:
[----:B------:R-:W0:Y:S01]  /*7800*/  I2F.U32.RP R4, R17 ;  /* 0x0000001100047306 */ /* 0x000e220000209000 */
[----:B------:R-:W-:-:S07]  /*7810*/  ISETP.NE.U32.AND P2, PT, R17, RZ, PT ;  /* 0x000000ff1100720c */ /* 0x000fce0003f45070 */
[----:B0-----:R-:W0:Y:S02]  /*7820*/  MUFU.RCP R4, R4 ;  /* 0x0000000400047308 */ /* 0x001e240000001000 */
[----:B0-----:R-:W-:-:S06]  /*7830*/  VIADD R5, R4, 0xffffffe ;  /* 0x0ffffffe04057836 */ /* 0x001fcc0000000000 */
[----:B------:R-:W0:Y:S02]  /*7840*/  F2I.FTZ.U32.TRUNC.NTZ R3, R5 ;  /* 0x0000000500037305 */ /* 0x000e24000021f000 */
[----:B0-----:R-:W-:-:S04]  /*7850*/  IMAD.MOV R2, RZ, RZ, -R3 ;  /* 0x000000ffff027224 */ /* 0x001fc800078e0a03 */
[----:B------:R-:W-:Y:S01]  /*7860*/  IMAD R7, R2, R17, RZ ;  /* 0x0000001102077224 */ /* 0x000fe200078e02ff */
[----:B------:R-:W-:-:S05]  /*7870*/  MOV R2, RZ ;  /* 0x000000ff00027202 */ /* 0x000fca0000000f00 */
[----:B------:R-:W-:-:S06]  /*7880*/  IMAD.HI.U32 R3, R3, R7, R2 ;  /* 0x0000000703037227 */ /* 0x000fcc00078e0002 */
[----:B------:R-:W-:-:S04]  /*7890*/  IMAD.HI.U32 R7, R3, R0, RZ ;  /* 0x0000000003077227 */ /* 0x000fc800078e00ff */
[----:B------:R-:W-:-:S04]  /*78a0*/  IMAD.MOV R2, RZ, RZ, -R7 ;  /* 0x000000ffff027224 */ /* 0x000fc800078e0a07 */
[----:B------:R-:W-:Y:S02]  /*78b0*/  IMAD R0, R17, R2, R0 ;  /* 0x0000000211007224 */ /* 0x000fe400078e0200 */
[----:B------:R-:W0:Y:S03]  /*78c0*/  LDC.64 R2, c[0x0][0x390] ;  /* 0x0000e400ff027b82 */ /* 0x000e260000000a00 */
[----:B------:R-:W-:-:S13]  /*78d0*/  ISETP.GE.U32.AND P0, PT, R0, R17, PT ;  /* 0x000000110000720c */ /* 0x000fda0003f06070 */
[----:B------:R-:W-:Y:S02]  /*78e0*/  @P0 IMAD.IADD R0, R0, 0x1, -R17 ;  /* 0x0000000100000824 */ /* 0x000fe400078e0a11 */
[----:B------:R-:W-:-:S03]  /*78f0*/  @P0 VIADD R7, R7, 0x1 ;  /* 0x0000000107070836 */ /* 0x000fc60000000000 */
[----:B------:R-:W-:Y:S01]  /*7900*/  ISETP.GE.U32.AND P1, PT, R0, R17, PT ;  /* 0x000000110000720c */ /* 0x000fe20003f26070 */
[----:B0-----:R-:W-:-:S12]  /*7910*/  IMAD.WIDE.U32 R2, R16, 0x4, R2 ;  /* 0x0000000410027825 */ /* 0x001fd800078e0002 */
[----:B------:R-:W-:Y:S01]  /*7920*/  @P1 VIADD R7, R7, 0x1 ;  /* 0x0000000107071836 */ /* 0x000fe20000000000 */
[----:B------:R-:W-:-:S05]  /*7930*/  @!P2 LOP3.LUT R7, RZ, R17, RZ, 0x33, !PT ;  /* 0x00000011ff07a212 */ /* 0x000fca00078e33ff */
[----:B------:R-:W-:Y:S01]  /*7940*/  STG.E desc[UR36][R2.64], R7 ;  /* 0x0000000702007986 */ /* 0x000fe2000c101924 */
[----:B------:R-:W-:Y:S05]  /*7950*/  EXIT ;  /* 0x000000000000794d */ /* 0x000fea0003800000 */
.L_x_189:
[----:B------:R-:W-:-:S00]  /*7960*/  BRA `(.L_x_189) ;  /* 0xfffffffc00fc7947 */ /* 0x000fc0000383ffff */
[----:B------:R-:W-:-:S00]  /*7970*/  NOP ;  /* 0x0000000000007918 */ /* 0x000fc00000000000 */
        /* <DEDUP_REMOVED lines=8> */
.L_x_207:


//--------------------- .text._Z8init_rngP17curandStateXORWOWi --------------------------
	.section	.text._Z8init_rngP17curandStateXORWOWi,"ax",@progbits
	.align	128
        .global         _Z8init_rngP17curandStateXORWOWi
        .type           _Z8init_rngP17curandStateXORWOWi,@function
        .size           _Z8init_rngP17curandStateXORWOWi,(.L_x_208 - _Z8init_rngP17curandStateXORWOWi)
        .other          _Z8init_rngP17curandStateXORWOWi,@"STO_CUDA_ENTRY STV_DEFAULT"
_Z8init_rngP17curandStateXORWOWi:
.text._Z8init_rngP17curandStateXORWOWi:
[----:B------:R-:W-:Y:S01]  /*0000*/  LDC R1, c[0x0][0x37c] ;  /* 0x0000df00ff017b82 */ /* 0x000fe20000000800 */
[----:B------:R-:W0:Y:S07]  /*0010*/  S2R R0, SR_TID.X ;  /* 0x0000000000007919 */ /* 0x000e2e0000002100 */
[----:B------:R-:W0:Y:S01]  /*0020*/  S2UR UR4, SR_CTAID.X ;  /* 0x00000000000479c3 */ /* 0x000e220000002500 */
[----:B------:R-:W1:Y:S07]  /*0030*/  LDCU UR5, c[0x0][0x388] ;  /* 0x00007100ff0577ac */ /* 0x000e6e0008000800 */
[----:B------:R-:W0:Y:S02]  /*0040*/  LDC R13, c[0x0][0x360] ;  /* 0x0000d800ff0d7b82 */ /* 0x000e240000000800 */
[----:B0-----:R-:W-:-:S05]  /*0050*/  IMAD R13, R13, UR4, R0 ;  /* 0x000000040d0d7c24 */ /* 0x001fca000f8e0200 */
[----:B-1----:R-:W-:-:S13]  /*0060*/  ISETP.GE.AND P0, PT, R13, UR5, PT ;  /* 0x000000050d007c0c */ /* 0x002fda000bf06270 */
[----:B------:R-:W-:Y:S05]  /*0070*/  @P0 EXIT ;  /* 0x000000000000094d */ /* 0x000fea0003800000 */
[----:B------:R-:W0:Y:S01]  /*0080*/  LDC.64 R6, c[0x0][0x380] ;  /* 0x0000e000ff067b82 */ /* 0x000e220000000a00 */
[----:B------:R-:W1:Y:S01]  /*0090*/  LDCU.64 UR4, c[0x0][0x358] ;  /* 0x00006b00ff0477ac */ /* 0x000e620008000a00 */
[----:B------:R-:W-:Y:S01]  /*00a0*/  IMAD.MOV.U32 R2, RZ, RZ, 0x3198c20f ;  /* 0x3198c20fff027424 */ /* 0x000fe200078e00ff */
[----:B------:R-:W-:Y:S01]  /*00b0*/  ISETP.NE.AND P0, PT, R13, RZ, PT ;  /* 0x000000ff0d00720c */ /* 0x000fe20003f05270 */
[----:B------:R-:W-:Y:S01]  /*00c0*/  IMAD.MOV.U32 R3, RZ, RZ, 0x5efdb30c ;  /* 0x5efdb30cff037424 */ /* 0x000fe200078e00ff */
[----:B------:R-:W-:Y:S01]  /*00d0*/  BSSY.RECONVERGENT B0, `(.L_x_190) ;  /* 0x00000da000007945 */ /* 0x000fe20003800200 */
[----:B------:R-:W-:Y:S02]  /*00e0*/  IMAD.MOV.U32 R4, RZ, RZ, 0x423bb012 ;  /* 0x423bb012ff047424 */ /* 0x000fe400078e00ff */
[----:B------:R-:W-:Y:S02]  /*00f0*/  IMAD.MOV.U32 R5, RZ, RZ, -0x75bd8fc ;  /* 0xf8a42704ff057424 */ /* 0x000fe400078e00ff */
[----:B------:R-:W-:-:S02]  /*0100*/  IMAD.MOV.U32 R8, RZ, RZ, -0x23270784 ;  /* 0xdcd8f87cff087424 */ /* 0x000fc400078e00ff */
[----:B------:R-:W-:Y:S02]  /*0110*/  IMAD.MOV.U32 R9, RZ, RZ, 0x57fa2510 ;  /* 0x57fa2510ff097424 */ /* 0x000fe400078e00ff */
[----:B0-----:R-:W-:-:S05]  /*0120*/  IMAD.WIDE R6, R13, 0x30, R6 ;  /* 0x000000300d067825 */ /* 0x001fca00078e0206 */
[----:B-1----:R0:W-:Y:S04]  /*0130*/  STG.E.64 desc[UR4][R6.64], R2 ;  /* 0x0000000206007986 */ /* 0x0021e8000c101b04 */
[----:B------:R0:W-:Y:S04]  /*0140*/  STG.E.64 desc[UR4][R6.64+0x8], R4 ;  /* 0x0000080406007986 */ /* 0x0001e8000c101b04 */
[----:B------:R0:W-:Y:S01]  /*0150*/  STG.E.64 desc[UR4][R6.64+0x10], R8 ;  /* 0x0000100806007986 */ /* 0x0001e2000c101b04 */
[----:B------:R-:W-:Y:S05]  /*0160*/  @!P0 BRA `(.L_x_191) ;  /* 0x0000000c00408947 */ /* 0x000fea0003800000 */
[----:B------:R-:W-:Y:S01]  /*0170*/  SHF.R.S32.HI R0, RZ, 0x1f, R13 ;  /* 0x0000001fff007819 */ /* 0x000fe2000001140d */
[----:B------:R-:W-:-:S07]  /*0180*/  IMAD.MOV.U32 R12, RZ, RZ, RZ ;  /* 0x000000ffff0c7224 */ /* 0x000fce00078e00ff */
.L_x_197:
[----:B0-----:R-:W-:Y:S01]  /*0190*/  LOP3.LUT R2, R13, 0x3, RZ, 0xc0, !PT ;  /* 0x000000030d027812 */ /* 0x001fe200078ec0ff */
[----:B------:R-:W-:Y:S03]  /*01a0*/  BSSY.RECONVERGENT B1, `(.L_x_192) ;  /* 0x00000c6000017945 */ /* 0x000fe60003800200 */
[----:B------:R-:W-:-:S04]  /*01b0*/  ISETP.NE.U32.AND P0, PT, R2, RZ, PT ;  /* 0x000000ff0200720c */ /* 0x000fc80003f05070 */
[----:B------:R-:W-:-:S13]  /*01c0*/  ISETP.NE.AND.EX P0, PT, RZ, RZ, PT, P0 ;  /* 0x000000ffff00720c */ /* 0x000fda0003f05300 */
[----:B------:R-:W-:Y:S05]  /*01d0*/  @!P0 BRA `(.L_x_193) ;  /* 0x0000000c00088947 */ /* 0x000fea0003800000 */
[----:B------:R-:W0:Y:S01]  /*01e0*/  LDC.64 R8, c[0x4][0x8] ;  /* 0x01000200ff087b82 */ /* 0x000e220000000a00 */
[----:B------:R-:W-:Y:S02]  /*01f0*/  IMAD.MOV.U32 R14, RZ, RZ, RZ ;  /* 0x000000ffff0e7224 */ /* 0x000fe400078e00ff */
[----:B0-----:R-:W-:-:S07]  /*0200*/  IMAD.WIDE.U32 R8, R12, 0xc80, R8 ;  /* 0x00000c800c087825 */ /* 0x001fce00078e0008 */
.L_x_196:
[----:B0-----:R-:W-:Y:S01]  /*0210*/  IMAD.MOV.U32 R15, RZ, RZ, RZ ;  /* 0x000000ffff0f7224 */ /* 0x001fe200078e00ff */
[----:B------:R-:W-:Y:S01]  /*0220*/  CS2R R2, SRZ ;  /* 0x0000000000027805 */ /* 0x000fe2000001ff00 */
[----:B------:R-:W-:Y:S01]  /*0230*/  IMAD.MOV.U32 R17, RZ, RZ, RZ ;  /* 0x000000ffff117224 */ /* 0x000fe200078e00ff */
[----:B------:R-:W-:-:S07]  /*0240*/  CS2R R4, SRZ ;  /* 0x0000000000047805 */ /* 0x000fce000001ff00 */
.L_x_195:
[----:B------:R-:W-:-:S05]  /*0250*/  IMAD.WIDE.U32 R10, R17, 0x4, R6 ;  /* 0x00000004110a7825 */ /* 0x000fca00078e0006 */
[----:B------:R0:W5:Y:S01]  /*0260*/  LDG.E R16, desc[UR4][R10.64+0x4] ;  /* 0x000004040a107981 */ /* 0x000162000c1e1900 */
[----:B------:R-:W-:-:S07]  /*0270*/  IMAD.MOV.U32 R19, RZ, RZ, RZ ;  /* 0x000000ffff137224 */ /* 0x000fce00078e00ff */
.L_x_194:
[----:B-----5:R-:W-:Y:S01]  /*0280*/  SHF.R.U32.HI R24, RZ, R19, R16 ;  /* 0x00000013ff187219 */ /* 0x020fe20000011610 */
[----:B0-----:R-:W-:-:S03]  /*0290*/  IMAD.SHL.U32 R10, R17, 0x20, RZ ;  /* 0x00000020110a7824 */ /* 0x001fc600078e00ff */
[----:B------:R-:W-:Y:S01]  /*02a0*/  LOP3.LUT R11, R24, 0x1, RZ, 0xc0, !PT ;  /* 0x00000001180b7812 */ /* 0x000fe200078ec0ff */
[----:B------:R-:W-:-:S03]  /*02b0*/  IMAD.IADD R10, R10, 0x1, R19 ;  /* 0x000000010a0a7824 */ /* 0x000fc600078e0213 */
[----:B------:R-:W-:Y:S01]  /*02c0*/  ISETP.NE.U32.AND P0, PT, R11, 0x1, PT ;  /* 0x000000010b00780c */ /* 0x000fe20003f05070 */
[----:B------:R-:W-:-:S03]  /*02d0*/  IMAD R11, R10, 0x5, RZ ;  /* 0x000000050a0b7824 */ /* 0x000fc600078e02ff */
[----:B------:R-:W-:Y:S01]  /*02e0*/  R2P PR, R24, 0x7e ;  /* 0x0000007e18007804 */ /* 0x000fe20000000000 */
[----:B------:R-:W-:-:S08]  /*02f0*/  IMAD.WIDE.U32 R10, R11, 0x4, R8 ;  /* 0x000000040b0a7825 */ /* 0x000fd000078e0008 */
[----:B------:R-:W2:Y:S04]  /*0300*/  @!P0 LDG.E R18, desc[UR4][R10.64] ;  /* 0x000000040a128981 */ /* 0x000ea8000c1e1900 */
[----:B------:R-:W3:Y:S04]  /*0310*/  @!P0 LDG.E R20, desc[UR4][R10.64+0x10] ;  /* 0x000010040a148981 */ /* 0x000ee8000c1e1900 */
[----:B------:R-:W4:Y:S04]  /*0320*/  @P1 LDG.E R22, desc[UR4][R10.64+0x14] ;  /* 0x000014040a161981 */ /* 0x000f28000c1e1900 */
[----:B------:R-:W4:Y:S04]  /*0330*/  @P2 LDG.E R26, desc[UR4][R10.64+0x28] ;  /* 0x000028040a1a2981 */ /* 0x000f28000c1e1900 */
[----:B------:R-:W4:Y:S04]  /*0340*/  @!P0 LDG.E R21, desc[UR4][R10.64+0x4] ;  /* 0x000004040a158981 */ /* 0x000f28000c1e1900 */
[----:B------:R-:W4:Y:S04]  /*0350*/  @!P0 LDG.E R23, desc[UR4][R10.64+0xc] ;  /* 0x00000c040a178981 */ /* 0x000f28000c1e1900 */
[----:B------:R-:W4:Y:S04]  /*0360*/  @P1 LDG.E R25, desc[UR4][R10.64+0x18] ;  /* 0x000018040a191981 */ /* 0x000f28000c1e1900 */
[----:B------:R-:W4:Y:S04]  /*0370*/  @P3 LDG.E R28, desc[UR4][R10.64+0x3c] ;  /* 0x00003c040a1c3981 */ /* 0x000f28000c1e1900 */
[----:B------:R-:W4:Y:S01]  /*0380*/  @P6 LDG.E R27, desc[UR4][R10.64+0x7c] ;  /* 0x00007c040a1b6981 */ /* 0x000f22000c1e1900 */
[----:B--2---:R-:W-:-:S03]  /*0390*/  @!P0 LOP3.LUT R15, R15, R18, RZ, 0x3c, !PT ;  /* 0x000000120f0f8212 */ /* 0x004fc600078e3cff */
[----:B------:R-:W2:Y:S01]  /*03a0*/  @!P0 LDG.E R18, desc[UR4][R10.64+0x8] ;  /* 0x000008040a128981 */ /* 0x000ea2000c1e1900 */
[----:B---3--:R-:W-:-:S03]  /*03b0*/  @!P0 LOP3.LUT R3, R3, R20, RZ, 0x3c, !PT ;  /* 0x0000001403038212 */ /* 0x008fc600078e3cff */
[----:B------:R-:W3:Y:S01]  /*03c0*/  @P1 LDG.E R20, desc[UR4][R10.64+0x24] ;  /* 0x000024040a141981 */ /* 0x000ee2000c1e1900 */
[----:B----4-:R-:W-:-:S03]  /*03d0*/  @P1 LOP3.LUT R15, R15, R22, RZ, 0x3c, !PT ;  /* 0x000000160f0f1212 */ /* 0x010fc600078e3cff */
[----:B------:R-:W4:Y:S01]  /*03e0*/  @P2 LDG.E R22, desc[UR4][R10.64+0x38] ;  /* 0x000038040a162981 */ /* 0x000f22000c1e1900 */
[----:B------:R-:W-:-:S03]  /*03f0*/  @P2 LOP3.LUT R15, R15, R26, RZ, 0x3c, !PT ;  /* 0x0000001a0f0f2212 */ /* 0x000fc600078e3cff */
[----:B------:R-:W4:Y:S01]  /*0400*/  @P4 LDG.E R26, desc[UR4][R10.64+0x50] ;  /* 0x000050040a1a4981 */ /* 0x000f22000c1e1900 */
[----:B------:R-:W-:-:S03]  /*0410*/  @!P0 LOP3.LUT R4, R4, R21, RZ, 0x3c, !PT ;  /* 0x0000001504048212 */ /* 0x000fc600078e3cff */
[----:B------:R-:W4:Y:S01]  /*0420*/  @P1 LDG.E R21, desc[UR4][R10.64+0x20] ;  /* 0x000020040a151981 */ /* 0x000f22000c1e1900 */
[----:B------:R-:W-:-:S03]  /*0430*/  @!P0 LOP3.LUT R2, R2, R23, RZ, 0x3c, !PT ;  /* 0x0000001702028212 */ /* 0x000fc600078e3cff */
[----:B------:R-:W4:Y:S01]  /*0440*/  @P2 LDG.E R23, desc[UR4][R10.64+0x2c] ;  /* 0x00002c040a172981 */ /* 0x000f22000c1e1900 */
[----:B------:R-:W-:-:S03]  /*0450*/  @P1 LOP3.LUT R4, R4, R25, RZ, 0x3c, !PT ;  /* 0x0000001904041212 */ /* 0x000fc600078e3cff */
[----:B------:R-:W4:Y:S01]  /*0460*/  @P2 LDG.E R25, desc[UR4][R10.64+0x34] ;  /* 0x000034040a192981 */ /* 0x000f22000c1e1900 */
[----:B--2---:R-:W-:-:S03]  /*0470*/  @!P0 LOP3.LUT R5, R5, R18, RZ, 0x3c, !PT ;  /* 0x0000001205058212 */ /* 0x004fc600078e3cff */
[----:B------:R-:W2:Y:S01]  /*0480*/  @P1 LDG.E R18, desc[UR4][R10.64+0x1c] ;  /* 0x00001c040a121981 */ /* 0x000ea2000c1e1900 */
[----:B---3--:R-:W-:-:S03]  /*0490*/  @P1 LOP3.LUT R3, R3, R20, RZ, 0x3c, !PT ;  /* 0x0000001403031212 */ /* 0x008fc600078e3cff */
[----:B------:R-:W3:Y:S01]  /*04a0*/  @P2 LDG.E R20, desc[UR4][R10.64+0x30] ;  /* 0x000030040a142981 */ /* 0x000ee2000c1e1900 */
[----:B----4-:R-:W-:-:S03]  /*04b0*/  @P2 LOP3.LUT R3, R3, R22, RZ, 0x3c, !PT ;  /* 0x0000001603032212 */ /* 0x010fc600078e3cff */
[----:B------:R-:W4:Y:S01]  /*04c0*/  @P3 LDG.E R22, desc[UR4][R10.64+0x4c] ;  /* 0x00004c040a163981 */ /* 0x000f22000c1e1900 */
[----:B------:R-:W-:-:S04]  /*04d0*/  @P3 LOP3.LUT R15, R15, R28, RZ, 0x3c, !PT ;  /* 0x0000001c0f0f3212 */ /* 0x000fc800078e3cff */
[----:B------:R-:W-:Y:S02]  /*04e0*/  @P4 LOP3.LUT R15, R15, R26, RZ, 0x3c, !PT ;  /* 0x0000001a0f0f4212 */ /* 0x000fe400078e3cff */
[----:B------:R-:W-:Y:S01]  /*04f0*/  @P1 LOP3.LUT R2, R2, R21, RZ, 0x3c, !PT ;  /* 0x0000001502021212 */ /* 0x000fe200078e3cff */
[----:B------:R-:W4:Y:S04]  /*0500*/  @P5 LDG.E R26, desc[UR4][R10.64+0x64] ;  /* 0x000064040a1a5981 */ /* 0x000f28000c1e1900 */
[----:B------:R-:W4:Y:S01]  /*0510*/  @P3 LDG.E R21, desc[UR4][R10.64+0x40] ;  /* 0x000040040a153981 */ /* 0x000f22000c1e1900 */
[----:B------:R-:W-:Y:S02]  /*0520*/  @P2 LOP3.LUT R4, R4, R23, RZ, 0x3c, !PT ;  /* 0x0000001704042212 */ /* 0x000fe400078e3cff */
[----:B------:R-:W-:Y:S01]  /*0530*/  @P2 LOP3.LUT R2, R2, R25, RZ, 0x3c, !PT ;  /* 0x0000001902022212 */ /* 0x000fe200078e3cff */
[----:B------:R-:W4:Y:S04]  /*0540*/  @P3 LDG.E R23, desc[UR4][R10.64+0x48] ;  /* 0x000048040a173981 */ /* 0x000f28000c1e1900 */
[----:B------:R-:W4:Y:S01]  /*0550*/  @P4 LDG.E R25, desc[UR4][R10.64+0x54] ;  /* 0x000054040a194981 */ /* 0x000f22000c1e1900 */
[----:B--2---:R-:W-:-:S03]  /*0560*/  @P1 LOP3.LUT R5, R5, R18, RZ, 0x3c, !PT ;  /* 0x0000001205051212 */ /* 0x004fc600078e3cff */
[----:B------:R-:W2:Y:S01]  /*0570*/  @P3 LDG.E R18, desc[UR4][R10.64+0x44] ;  /* 0x000044040a123981 */ /* 0x000ea2000c1e1900 */
[----:B---3--:R-:W-:-:S03]  /*0580*/  @P2 LOP3.LUT R5, R5, R20, RZ, 0x3c, !PT ;  /* 0x0000001405052212 */ /* 0x008fc600078e3cff */
[----:B------:R-:W3:Y:S01]  /*0590*/  @P4 LDG.E R20, desc[UR4][R10.64+0x58] ;  /* 0x000058040a144981 */ /* 0x000ee2000c1e1900 */
[----:B----4-:R-:W-:-:S03]  /*05a0*/  @P3 LOP3.LUT R3, R3, R22, RZ, 0x3c, !PT ;  /* 0x0000001603033212 */ /* 0x010fc600078e3cff */
[----:B------:R-:W4:Y:S01]  /*05b0*/  @P4 LDG.E R22, desc[UR4][R10.64+0x60] ;  /* 0x000060040a164981 */ /* 0x000f22000c1e1900 */
[----:B------:R-:W-:Y:S02]  /*05c0*/  LOP3.LUT P0, RZ, R24, 0x80, RZ, 0xc0, !PT ;  /* 0x0000008018ff7812 */ /* 0x000fe4000780c0ff */
[----:B------:R-:W-:Y:S02]  /*05d0*/  @P5 LOP3.LUT R15, R15, R26, RZ, 0x3c, !PT ;  /* 0x0000001a0f0f5212 */ /* 0x000fe400078e3cff */
[----:B------:R-:W4:Y:S01]  /*05e0*/  @P6 LDG.E R26, desc[UR4][R10.64+0x78] ;  /* 0x000078040a1a6981 */ /* 0x000f22000c1e1900 */
[----:B------:R-:W-:-:S03]  /*05f0*/  @P3 LOP3.LUT R4, R4, R21, RZ, 0x3c, !PT ;  /* 0x0000001504043212 */ /* 0x000fc600078e3cff */
[----:B------:R-:W4:Y:S01]  /*0600*/  @P4 LDG.E R21, desc[UR4][R10.64+0x5c] ;  /* 0x00005c040a154981 */ /* 0x000f22000c1e1900 */
[----:B------:R-:W-:-:S03]  /*0610*/  @P3 LOP3.LUT R2, R2, R23, RZ, 0x3c, !PT ;  /* 0x0000001702023212 */ /* 0x000fc600078e3cff */
[----:B------:R-:W4:Y:S01]  /*0620*/  @P5 LDG.E R23, desc[UR4][R10.64+0x68] ;  /* 0x000068040a175981 */ /* 0x000f22000c1e1900 */
[----:B------:R-:W-:-:S03]  /*0630*/  @P4 LOP3.LUT R4, R4, R25, RZ, 0x3c, !PT ;  /* 0x0000001904044212 */ /* 0x000fc600078e3cff */
[----:B------:R-:W4:Y:S01]  /*0640*/  @P5 LDG.E R25, desc[UR4][R10.64+0x70] ;  /* 0x000070040a195981 */ /* 0x000f22000c1e1900 */
[----:B--2---:R-:W-:-:S03]  /*0650*/  @P3 LOP3.LUT R5, R5, R18, RZ, 0x3c, !PT ;  /* 0x0000001205053212 */ /* 0x004fc600078e3cff */
[----:B------:R-:W2:Y:S01]  /*0660*/  @P5 LDG.E R18, desc[UR4][R10.64+0x6c] ;  /* 0x00006c040a125981 */ /* 0x000ea2000c1e1900 */
[----:B---3--:R-:W-:-:S03]  /*0670*/  @P4 LOP3.LUT R5, R5, R20, RZ, 0x3c, !PT ;  /* 0x0000001405054212 */ /* 0x008fc600078e3cff */
[----:B------:R-:W3:Y:S01]  /*0680*/  @P5 LDG.E R20, desc[UR4][R10.64+0x74] ;  /* 0x000074040a145981 */ /* 0x000ee2000c1e1900 */
[----:B----4-:R-:W-:-:S03]  /*0690*/  @P4 LOP3.LUT R3, R3, R22, RZ, 0x3c, !PT ;  /* 0x0000001603034212 */ /* 0x010fc600078e3cff */
[----:B------:R-:W4:Y:S01]  /*06a0*/  @P0 LDG.E R22, desc[UR4][R10.64+0x8c] ;  /* 0x00008c040a160981 */ /* 0x000f22000c1e1900 */
[----:B------:R-:W-:-:S03]  /*06b0*/  @P6 LOP3.LUT R15, R15, R26, RZ, 0x3c, !PT ;  /* 0x0000001a0f0f6212 */ /* 0x000fc600078e3cff */
        /* <DEDUP_REMOVED lines=13> */
[----:B------:R-:W-:Y:S02]  /*0790*/  @P6 LOP3.LUT R4, R4, R27, RZ, 0x3c, !PT ;  /* 0x0000001b04046212 */ /* 0x000fe400078e3cff */
[----:B------:R-:W-:Y:S02]  /*07a0*/  @P6 LOP3.LUT R2, R2, R21, RZ, 0x3c, !PT ;  /* 0x0000001502026212 */ /* 0x000fe400078e3cff */
[----:B------:R-:W-:Y:S02]  /*07b0*/  @P0 LOP3.LUT R4, R4, R23, RZ, 0x3c, !PT ;  /* 0x0000001704040212 */ /* 0x000fe400078e3cff */
[----:B------:R-:W-:Y:S02]  /*07c0*/  @P0 LOP3.LUT R2, R2, R25, RZ, 0x3c, !PT ;  /* 0x0000001902020212 */ /* 0x000fe400078e3cff */
[----:B--2---:R-:W-:Y:S02]  /*07d0*/  @P6 LOP3.LUT R5, R5, R18, RZ, 0x3c, !PT ;  /* 0x0000001205056212 */ /* 0x004fe400078e3cff */
[----:B---3--:R-:W-:-:S02]  /*07e0*/  @P6 LOP3.LUT R3, R3, R20, RZ, 0x3c, !PT ;  /* 0x0000001403036212 */ /* 0x008fc400078e3cff */
[----:B----4-:R-:W-:Y:S02]  /*07f0*/  @P0 LOP3.LUT R5, R5, R22, RZ, 0x3c, !PT ;  /* 0x0000001605050212 */ /* 0x010fe400078e3cff */
[----:B------:R-:W-:Y:S02]  /*0800*/  @P0 LOP3.LUT R3, R3, R26, RZ, 0x3c, !PT ;  /* 0x0000001a03030212 */ /* 0x000fe400078e3cff */
[----:B------:R-:W-:-:S13]  /*0810*/  R2P PR, R24.B1, 0x7f ;  /* 0x0000007f18007804 */ /* 0x000fda0000001000 */
[----:B------:R-:W2:Y:S04]  /*0820*/  @P0 LDG.E R18, desc[UR4][R10.64+0xa0] ;  /* 0x0000a0040a120981 */ /* 0x000ea8000c1e1900 */
[----:B------:R-:W3:Y:S04]  /*0830*/  @P1 LDG.E R22, desc[UR4][R10.64+0xb4] ;  /* 0x0000b4040a161981 */ /* 0x000ee8000c1e1900 */
[----:B------:R-:W4:Y:S04]  /*0840*/  @P2 LDG.E R26, desc[UR4][R10.64+0xc8] ;  /* 0x0000c8040a1a2981 */ /* 0x000f28000c1e1900 */
[----:B------:R-:W4:Y:S04]  /*0850*/  @P3 LDG.E R28, desc[UR4][R10.64+0xdc] ;  /* 0x0000dc040a1c3981 */ /* 0x000f28000c1e1900 */
[----:B------:R-:W4:Y:S04]  /*0860*/  @P0 LDG.E R23, desc[UR4][R10.64+0xa4] ;  /* 0x0000a4040a170981 */ /* 0x000f28000c1e1900 */
[----:B------:R-:W4:Y:S04]  /*0870*/  @P0 LDG.E R20, desc[UR4][R10.64+0xa8] ;  /* 0x0000a8040a140981 */ /* 0x000f28000c1e1900 */
[----:B------:R-:W4:Y:S04]  /*0880*/  @P4 LDG.E R25, desc[UR4][R10.64+0xf0] ;  /* 0x0000f0040a194981 */ /* 0x000f28000c1e1900 */
        /* <DEDUP_REMOVED lines=21> */
[----:B------:R-:W-:Y:S02]  /*09e0*/  LOP3.LUT P0, RZ, R24, 0x8000, RZ, 0xc0, !PT ;  /* 0x0000800018ff7812 */ /* 0x000fe4000780c0ff */
[----:B----4-:R-:W-:Y:S01]  /*09f0*/  @P5 LOP3.LUT R15, R15, R26, RZ, 0x3c, !PT ;  /* 0x0000001a0f0f5212 */ /* 0x010fe200078e3cff */
[----:B------:R-:W4:Y:S04]  /*0a00*/  @P3 LDG.E R24, desc[UR4][R10.64+0xe4] ;  /* 0x0000e4040a183981 */ /* 0x000f28000c1e1900 */
[----:B------:R-:W2:Y:S01]  /*0a10*/  @P6 LDG.E R26, desc[UR4][R10.64+0x118] ;  /* 0x000118040a1a6981 */ /* 0x000ea2000c1e1900 */
        /* <DEDUP_REMOVED lines=8> */
[----:B---3--:R-:W-:-:S03]  /*0aa0*/  @P2 LOP3.LUT R3, R3, R22, RZ, 0x3c, !PT ;  /* 0x0000001603032212 */ /* 0x008fc600078e3cff */
[----:B------:R-:W3:Y:S01]  /*0ab0*/  @P4 LDG.E R22, desc[UR4][R10.64+0x100] ;  /* 0x000100040a164981 */ /* 0x000ee2000c1e1900 */
[----:B--2---:R-:W-:-:S03]  /*0ac0*/  @P6 LOP3.LUT R15, R15, R26, RZ, 0x3c, !PT ;  /* 0x0000001a0f0f6212 */ /* 0x004fc600078e3cff */
[----:B------:R-:W2:Y:S01]  /*0ad0*/  @P0 LDG.E R26, desc[UR4][R10.64+0x12c] ;  /* 0x00012c040a1a0981 */ /* 0x000ea2000c1e1900 */
[----:B----4-:R-:W-:-:S03]  /*0ae0*/  @P2 LOP3.LUT R2, R2, R23, RZ, 0x3c, !PT ;  /* 0x0000001702022212 */ /* 0x010fc600078e3cff */
[----:B------:R-:W4:Y:S01]  /*0af0*/  @P4 LDG.E R23, desc[UR4][R10.64+0xfc] ;  /* 0x0000fc040a174981 */ /* 0x000f22000c1e1900 */
[----:B------:R-:W-:-:S03]  /*0b00*/  @P2 LOP3.LUT R5, R5, R20, RZ, 0x3c, !PT ;  /* 0x0000001405052212 */ /* 0x000fc600078e3cff */
[----:B------:R-:W4:Y:S01]  /*0b10*/  @P4 LDG.E R20, desc[UR4][R10.64+0xf8] ;  /* 0x0000f8040a144981 */ /* 0x000f22000c1e1900 */
[----:B------:R-:W-:Y:S02]  /*0b20*/  @P3 LOP3.LUT R2, R2, R27, RZ, 0x3c, !PT ;  /* 0x0000001b02023212 */ /* 0x000fe400078e3cff */
[----:B------:R-:W-:Y:S01]  /*0b30*/  @P3 LOP3.LUT R4, R4, R25, RZ, 0x3c, !PT ;  /* 0x0000001904043212 */ /* 0x000fe200078e3cff */
[----:B------:R-:W4:Y:S01]  /*0b40*/  @P5 LDG.E R27, desc[UR4][R10.64+0x110] ;  /* 0x000110040a1b5981 */ /* 0x000f22000c1e1900 */
[----:B------:R-:W-:-:S03]  /*0b50*/  @P3 LOP3.LUT R5, R5, R24, RZ, 0x3c, !PT ;  /* 0x0000001805053212 */ /* 0x000fc600078e3cff */
[----:B------:R-:W4:Y:S04]  /*0b60*/  @P5 LDG.E R25, desc[UR4][R10.64+0x108] ;  /* 0x000108040a195981 */ /* 0x000f28000c1e1900 */
        /* <DEDUP_REMOVED lines=19> */
[----:B------:R-:W-:-:S05]  /*0ca0*/  VIADD R19, R19, 0x10 ;  /* 0x0000001013137836 */ /* 0x000fca0000000000 */
[----:B------:R-:W-:Y:S02]  /*0cb0*/  ISETP.NE.AND P1, PT, R19, 0x20, PT ;  /* 0x000000201300780c */ /* 0x000fe40003f25270 */
[----:B------:R-:W-:Y:S02]  /*0cc0*/  @P5 LOP3.LUT R3, R3, R18, RZ, 0x3c, !PT ;  /* 0x0000001203035212 */ /* 0x000fe400078e3cff */
[----:B------:R-:W-:Y:S02]  /*0cd0*/  @P6 LOP3.LUT R4, R4, R21, RZ, 0x3c, !PT ;  /* 0x0000001504046212 */ /* 0x000fe400078e3cff */
[----:B---3--:R-:W-:-:S04]  /*0ce0*/  @P6 LOP3.LUT R3, R3, R22, RZ, 0x3c, !PT ;  /* 0x0000001603036212 */ /* 0x008fc800078e3cff */
[----:B--2---:R-:W-:Y:S02]  /*0cf0*/  @P0 LOP3.LUT R3, R3, R26, RZ, 0x3c, !PT ;  /* 0x0000001a03030212 */ /* 0x004fe400078e3cff */
[----:B----4-:R-:W-:Y:S02]  /*0d00*/  @P6 LOP3.LUT R2, R2, R23, RZ, 0x3c, !PT ;  /* 0x0000001702026212 */ /* 0x010fe400078e3cff */
[----:B------:R-:W-:Y:S02]  /*0d10*/  @P6 LOP3.LUT R5, R5, R20, RZ, 0x3c, !PT ;  /* 0x0000001405056212 */ /* 0x000fe400078e3cff */
[----:B------:R-:W-:Y:S02]  /*0d20*/  @P0 LOP3.LUT R2, R2, R27, RZ, 0x3c, !PT ;  /* 0x0000001b02020212 */ /* 0x000fe400078e3cff */
[----:B------:R-:W-:Y:S02]  /*0d30*/  @P0 LOP3.LUT R4, R4, R25, RZ, 0x3c, !PT ;  /* 0x0000001904040212 */ /* 0x000fe400078e3cff */
[----:B------:R-:W-:Y:S01]  /*0d40*/  @P0 LOP3.LUT R5, R5, R24, RZ, 0x3c, !PT ;  /* 0x0000001805050212 */ /* 0x000fe200078e3cff */
[----:B------:R-:W-:Y:S06]  /*0d50*/  @P1 BRA `(.L_x_194) ;  /* 0xfffffff400481947 */ /* 0x000fec000383ffff */
[----:B------:R-:W-:-:S05]  /*0d60*/  VIADD R17, R17, 0x1 ;  /* 0x0000000111117836 */ /* 0x000fca0000000000 */
[----:B------:R-:W-:-:S13]  /*0d70*/  ISETP.NE.AND P0, PT, R17, 0x5, PT ;  /* 0x000000051100780c */ /* 0x000fda0003f05270 */
[----:B------:R-:W-:Y:S05]  /*0d80*/  @P0 BRA `(.L_x_195) ;  /* 0xfffffff400300947 */ /* 0x000fea000383ffff */
[----:B------:R0:W-:Y:S01]  /*0d90*/  STG.E.64 desc[UR4][R6.64+0x8], R4 ;  /* 0x0000080406007986 */ /* 0x0001e2000c101b04 */
[----:B------:R-:W-:Y:S01]  /*0da0*/  VIADD R14, R14, 0x1 ;  /* 0x000000010e0e7836 */ /* 0x000fe20000000000 */
[----:B------:R-:W-:Y:S02]  /*0db0*/  LOP3.LUT R11, R13, 0x3, RZ, 0xc0, !PT ;  /* 0x000000030d0b7812 */ /* 0x000fe400078ec0ff */
[----:B------:R0:W-:Y:S02]  /*0dc0*/  STG.E.64 desc[UR4][R6.64+0x10], R2 ;  /* 0x0000100206007986 */ /* 0x0001e4000c101b04 */
[----:B------:R-:W-:Y:S02]  /*0dd0*/  ISETP.GE.U32.AND P0, PT, R14, R11, PT ;  /* 0x0000000b0e00720c */ /* 0x000fe40003f06070 */
[----:B------:R0:W-:Y:S11]  /*0de0*/  STG.E desc[UR4][R6.64+0x4], R15 ;  /* 0x0000040f06007986 */ /* 0x0001f6000c101904 */
[----:B------:R-:W-:Y:S05]  /*0df0*/  @!P0 BRA `(.L_x_196) ;  /* 0xfffffff400048947 */ /* 0x000fea000383ffff */
.L_x_193:
[----:B------:R-:W-:Y:S05]  /*0e00*/  BSYNC.RECONVERGENT B1 ;  /* 0x0000000000017941 */ /* 0x000fea0003800200 */
.L_x_192:
[C---:B------:R-:W-:Y:S01]  /*0e10*/  ISETP.GT.U32.AND P0, PT, R13.reuse, 0x3, PT ;  /* 0x000000030d00780c */ /* 0x040fe20003f04070 */
[----:B------:R-:W-:Y:S01]  /*0e20*/  VIADD R12, R12, 0x1 ;  /* 0x000000010c0c7836 */ /* 0x000fe20000000000 */
[--C-:B------:R-:W-:Y:S02]  /*0e30*/  SHF.R.U64 R13, R13, 0x2, R0.reuse ;  /* 0x000000020d0d7819 */ /* 0x100fe40000001200 */
[----:B------:R-:W-:Y:S02]  /*0e40*/  ISETP.GT.U32.AND.EX P0, PT, R0, RZ, PT, P0 ;  /* 0x000000ff0000720c */ /* 0x000fe40003f04100 */
[----:B------:R-:W-:-:S11]  /*0e50*/  SHF.R.U32.HI R0, RZ, 0x2, R0 ;  /* 0x00000002ff007819 */ /* 0x000fd60000011600 */
[----:B------:R-:W-:Y:S05]  /*0e60*/  @P0 BRA `(.L_x_197) ;  /* 0xfffffff000c80947 */ /* 0x000fea000383ffff */
.L_x_191:
[----:B------:R-:W-:Y:S05]  /*0e70*/  BSYNC.RECONVERGENT B0 ;  /* 0x0000000000007941 */ /* 0x000fea0003800200 */
.L_x_190:
[----:B------:R-:W-:Y:S04]  /*0e80*/  STG.E.64 desc[UR4][R6.64+0x18], RZ ;  /* 0x000018ff06007986 */ /* 0x000fe8000c101b04 */
[----:B------:R-:W-:Y:S04]  /*0e90*/  STG.E desc[UR4][R6.64+0x20], RZ ;  /* 0x000020ff06007986 */ /* 0x000fe8000c101904 */
[----:B------:R-:W-:Y:S01]  /*0ea0*/  STG.E.64 desc[UR4][R6.64+0x28], RZ ;  /* 0x000028ff06007986 */ /* 0x000fe2000c101b04 */
[----:B------:R-:W-:Y:S05]  /*0eb0*/  EXIT ;  /* 0x000000000000794d */ /* 0x000fea0003800000 */
.L_x_198:
        /* <DEDUP_REMOVED lines=12> */
.L_x_208:


//--------------------- .nv.global.init           --------------------------
	.section	.nv.global.init,"aw",@progbits
	.align	4
.nv.global.init:
	.type		mrg32k3aM1SubSeq,@object
	.size		mrg32k3aM1SubSeq,(mrg32k3aM2SubSeq - mrg32k3aM1SubSeq)
mrg32k3aM1SubSeq:
        /*0000*/ 	.byte	0x0b, 0xcc, 0xee, 0x04, 0x73, 0x29, 0x8b, 0x6f, 0xf6, 0x53, 0x03, 0xf6, 0x23, 0xf6, 0xea, 0xda
        /* <DEDUP_REMOVED lines=125> */
	.type		mrg32k3aM2SubSeq,@object
	.size		mrg32k3aM2SubSeq,(mrg32k3aM1 - mrg32k3aM2SubSeq)
mrg32k3aM2SubSeq:
        /* <DEDUP_REMOVED lines=126> */
	.type		mrg32k3aM1,@object
	.size		mrg32k3aM1,(mrg32k3aM1Seq - mrg32k3aM1)
mrg32k3aM1:
        /* <DEDUP_REMOVED lines=144> */
	.type		mrg32k3aM1Seq,@object
	.size		mrg32k3aM1Seq,(mrg32k3aM2 - mrg32k3aM1Seq)
mrg32k3aM1Seq:
        /* <DEDUP_REMOVED lines=144> */
	.type		mrg32k3aM2,@object
	.size		mrg32k3aM2,(mrg32k3aM2Seq - mrg32k3aM2)
mrg32k3aM2:
        /* <DEDUP_REMOVED lines=144> */
	.type		mrg32k3aM2Seq,@object
	.size		mrg32k3aM2Seq,(precalc_xorwow_matrix - mrg32k3aM2Seq)
mrg32k3aM2Seq:
        /* <DEDUP_REMOVED lines=144> */
	.type		precalc_xorwow_matrix,@object
	.size		precalc_xorwow_matrix,(precalc_xorwow_offset_matrix - precalc_xorwow_matrix)
precalc_xorwow_matrix:
        /* <DEDUP_REMOVED lines=6400> */
	.type		precalc_xorwow_offset_matrix,@object
	.size		precalc_xorwow_offset_matrix,($str - precalc_xorwow_offset_matrix)
precalc_xorwow_offset_matrix:
        /* <DEDUP_REMOVED lines=6400> */
	.type		$str,@object
	.size		$str,(.L_9 - $str)
$str:
        /*353c0*/ 	.byte	0x42, 0x6c, 0x6f, 0x63, 0x6b, 0x20, 0x25, 0x64, 0x20, 0x65, 0x78, 0x65, 0x63, 0x75, 0x74, 0x69
        /*353d0*/ 	.byte	0x6e, 0x67, 0x20, 0x25, 0x64, 0x20, 0x74, 0x68, 0x72, 0x65, 0x61, 0x64, 0x73, 0x0a, 0x00
.L_9:


//--------------------- .nv.shared._Z27simulate_random_play_kernelPiiS_P17curandStateXORWOW --------------------------
	.section	.nv.shared._Z27simulate_random_play_kernelPiiS_P17curandStateXORWOW,"aw",@nobits
	.sectionflags	@""
	.align	16
	.zero		1024


//--------------------- .nv.shared.reserved.0     --------------------------
	.section	.nv.shared.reserved.0,"aw",@nobits
	.weak		__nv_reservedSMEM_offset_0_alias
	.size		__nv_reservedSMEM_offset_0_alias, 0, 64
	.other		__nv_reservedSMEM_offset_0_alias,@"STO_CUDA_RESERVED_SHARED STV_DEFAULT"
__nv_reservedSMEM_offset_0_alias:
	.zero		0
	.zero		64


//--------------------- .nv.shared._Z8init_rngP17curandStateXORWOWi --------------------------
	.section	.nv.shared._Z8init_rngP17curandStateXORWOWi,"aw",@nobits
	.sectionflags	@""
	.align	16
	.zero		1024


//--------------------- .nv.constant0._Z27simulate_random_play_kernelPiiS_P17curandStateXORWOW --------------------------
	.section	.nv.constant0._Z27simulate_random_play_kernelPiiS_P17curandStateXORWOW,"a",@progbits
	.sectionflags	@""
	.align	4
.nv.constant0._Z27simulate_random_play_kernelPiiS_P17curandStateXORWOW:
	.zero		928


//--------------------- .nv.constant0._Z8init_rngP17curandStateXORWOWi --------------------------
	.section	.nv.constant0._Z8init_rngP17curandStateXORWOWi,"a",@progbits
	.sectionflags	@""
	.align	4
.nv.constant0._Z8init_rngP17curandStateXORWOWi:
	.zero		908


//--------------------- SYMBOLS --------------------------

	.type		.nv.reservedSmem.offset0,@object
	.size		.nv.reservedSmem.offset0,0x4
	.type		.nv.reservedSmem.cap,@object
	.size		.nv.reservedSmem.cap,0x4
	.type		vprintf,@function
